//
// Generated by NVIDIA NVVM Compiler
//
// Compiler Build ID: CL-36424714
// Cuda compilation tools, release 13.0, V13.0.88
// Based on NVVM 20.0.0
//

.version 9.0
.target sm_100
.address_size 64

	// .globl	_Z16SumOverDimKernelPKfiPfmPmS2_m

.visible .entry _Z16SumOverDimKernelPKfiPfmPmS2_m(
	.param .u64 .ptr .align 1 _Z16SumOverDimKernelPKfiPfmPmS2_m_param_0,
	.param .u32 _Z16SumOverDimKernelPKfiPfmPmS2_m_param_1,
	.param .u64 .ptr .align 1 _Z16SumOverDimKernelPKfiPfmPmS2_m_param_2,
	.param .u64 _Z16SumOverDimKernelPKfiPfmPmS2_m_param_3,
	.param .u64 .ptr .align 1 _Z16SumOverDimKernelPKfiPfmPmS2_m_param_4,
	.param .u64 .ptr .align 1 _Z16SumOverDimKernelPKfiPfmPmS2_m_param_5,
	.param .u64 _Z16SumOverDimKernelPKfiPfmPmS2_m_param_6
)
{
	.reg .pred 	%p<41>;
	.reg .b32 	%r<90>;
	.reg .b32 	%f<3>;
	.reg .b64 	%rd<335>;

	ld.param.u32 	%r6, [_Z16SumOverDimKernelPKfiPfmPmS2_m_param_1];
	ld.param.u64 	%rd170, [_Z16SumOverDimKernelPKfiPfmPmS2_m_param_3];
	ld.param.u64 	%rd171, [_Z16SumOverDimKernelPKfiPfmPmS2_m_param_4];
	ld.param.u64 	%rd172, [_Z16SumOverDimKernelPKfiPfmPmS2_m_param_5];
	ld.param.u64 	%rd173, [_Z16SumOverDimKernelPKfiPfmPmS2_m_param_6];
	cvta.to.global.u64 	%rd1, %rd172;
	cvta.to.global.u64 	%rd2, %rd171;
	mov.u32 	%r7, %ctaid.x;
	mov.u32 	%r8, %ntid.x;
	mov.u32 	%r9, %tid.x;
	mad.lo.s32 	%r10, %r7, %r8, %r9;
	cvt.s64.s32 	%rd3, %r10;
	setp.le.u64 	%p1, %rd173, %rd3;
	@%p1 bra 	$L__BB0_88;
	setp.eq.s64 	%p2, %rd170, 0;
	mov.b64 	%rd281, 0;
	@%p2 bra 	$L__BB0_87;
	setp.lt.u64 	%p3, %rd170, 8;
	mov.b64 	%rd320, 0;
	mov.u64 	%rd277, %rd3;
	mov.u64 	%rd281, %rd320;
	@%p3 bra 	$L__BB0_45;
	sub.s32 	%r89, 3, %r6;
	mov.b64 	%rd276, 0;
	mov.u64 	%rd274, %rd1;
	mov.u64 	%rd275, %rd2;
	mov.u64 	%rd277, %rd3;
	mov.u64 	%rd281, %rd276;
$L__BB0_4:
	.pragma "nounroll";
	ld.global.u64 	%rd9, [%rd275];
	or.b64  	%rd178, %rd277, %rd9;
	and.b64  	%rd179, %rd178, -4294967296;
	setp.ne.s64 	%p4, %rd179, 0;
	@%p4 bra 	$L__BB0_6;
	cvt.u32.u64 	%r11, %rd9;
	cvt.u32.u64 	%r12, %rd277;
	div.u32 	%r13, %r12, %r11;
	mul.lo.s32 	%r14, %r13, %r11;
	sub.s32 	%r15, %r12, %r14;
	cvt.u64.u32 	%rd279, %r13;
	cvt.u64.u32 	%rd280, %r15;
	bra.uni 	$L__BB0_7;
$L__BB0_6:
	div.u64 	%rd279, %rd277, %rd9;
	mul.lo.s64 	%rd180, %rd279, %rd9;
	sub.s64 	%rd280, %rd277, %rd180;
$L__BB0_7:
	setp.eq.s32 	%p5, %r89, 3;
	@%p5 bra 	$L__BB0_9;
	ld.global.u64 	%rd181, [%rd274];
	mad.lo.s64 	%rd281, %rd181, %rd279, %rd281;
$L__BB0_9:
	and.b64  	%rd18, %rd276, 4294967288;
	shl.b64 	%rd182, %rd276, 3;
	and.b64  	%rd183, %rd182, 34359738304;
	add.s64 	%rd19, %rd2, %rd183;
	ld.global.u64 	%rd20, [%rd19+8];
	or.b64  	%rd184, %rd280, %rd20;
	and.b64  	%rd185, %rd184, -4294967296;
	setp.ne.s64 	%p6, %rd185, 0;
	@%p6 bra 	$L__BB0_11;
	cvt.u32.u64 	%r16, %rd20;
	cvt.u32.u64 	%r17, %rd280;
	div.u32 	%r18, %r17, %r16;
	mul.lo.s32 	%r19, %r18, %r16;
	sub.s32 	%r20, %r17, %r19;
	cvt.u64.u32 	%rd282, %r18;
	cvt.u64.u32 	%rd283, %r20;
	bra.uni 	$L__BB0_12;
$L__BB0_11:
	div.u64 	%rd282, %rd280, %rd20;
	mul.lo.s64 	%rd186, %rd282, %rd20;
	sub.s64 	%rd283, %rd280, %rd186;
$L__BB0_12:
	setp.eq.s32 	%p7, %r89, 2;
	shl.b64 	%rd187, %rd18, 3;
	add.s64 	%rd27, %rd1, %rd187;
	@%p7 bra 	$L__BB0_14;
	ld.global.u64 	%rd188, [%rd27+8];
	mad.lo.s64 	%rd281, %rd188, %rd282, %rd281;
$L__BB0_14:
	ld.global.u64 	%rd30, [%rd19+16];
	or.b64  	%rd189, %rd283, %rd30;
	and.b64  	%rd190, %rd189, -4294967296;
	setp.ne.s64 	%p8, %rd190, 0;
	@%p8 bra 	$L__BB0_16;
	cvt.u32.u64 	%r21, %rd30;
	cvt.u32.u64 	%r22, %rd283;
	div.u32 	%r23, %r22, %r21;
	mul.lo.s32 	%r24, %r23, %r21;
	sub.s32 	%r25, %r22, %r24;
	cvt.u64.u32 	%rd285, %r23;
	cvt.u64.u32 	%rd286, %r25;
	bra.uni 	$L__BB0_17;
$L__BB0_16:
	div.u64 	%rd285, %rd283, %rd30;
	mul.lo.s64 	%rd191, %rd285, %rd30;
	sub.s64 	%rd286, %rd283, %rd191;
$L__BB0_17:
	setp.eq.s32 	%p9, %r89, 1;
	@%p9 bra 	$L__BB0_19;
	ld.global.u64 	%rd192, [%rd27+16];
	mad.lo.s64 	%rd281, %rd192, %rd285, %rd281;
$L__BB0_19:
	ld.global.u64 	%rd39, [%rd19+24];
	or.b64  	%rd193, %rd286, %rd39;
	and.b64  	%rd194, %rd193, -4294967296;
	setp.ne.s64 	%p10, %rd194, 0;
	@%p10 bra 	$L__BB0_21;
	cvt.u32.u64 	%r26, %rd39;
	cvt.u32.u64 	%r27, %rd286;
	div.u32 	%r28, %r27, %r26;
	mul.lo.s32 	%r29, %r28, %r26;
	sub.s32 	%r30, %r27, %r29;
	cvt.u64.u32 	%rd288, %r28;
	cvt.u64.u32 	%rd289, %r30;
	bra.uni 	$L__BB0_22;
$L__BB0_21:
	div.u64 	%rd288, %rd286, %rd39;
	mul.lo.s64 	%rd195, %rd288, %rd39;
	sub.s64 	%rd289, %rd286, %rd195;
$L__BB0_22:
	setp.eq.s32 	%p11, %r89, 0;
	@%p11 bra 	$L__BB0_24;
	ld.global.u64 	%rd196, [%rd27+24];
	mad.lo.s64 	%rd281, %rd196, %rd288, %rd281;
$L__BB0_24:
	ld.global.u64 	%rd48, [%rd19+32];
	or.b64  	%rd197, %rd289, %rd48;
	and.b64  	%rd198, %rd197, -4294967296;
	setp.ne.s64 	%p12, %rd198, 0;
	@%p12 bra 	$L__BB0_26;
	cvt.u32.u64 	%r31, %rd48;
	cvt.u32.u64 	%r32, %rd289;
	div.u32 	%r33, %r32, %r31;
	mul.lo.s32 	%r34, %r33, %r31;
	sub.s32 	%r35, %r32, %r34;
	cvt.u64.u32 	%rd291, %r33;
	cvt.u64.u32 	%rd292, %r35;
	bra.uni 	$L__BB0_27;
$L__BB0_26:
	div.u64 	%rd291, %rd289, %rd48;
	mul.lo.s64 	%rd199, %rd291, %rd48;
	sub.s64 	%rd292, %rd289, %rd199;
$L__BB0_27:
	setp.eq.s32 	%p13, %r89, -1;
	@%p13 bra 	$L__BB0_29;
	ld.global.u64 	%rd200, [%rd27+32];
	mad.lo.s64 	%rd281, %rd200, %rd291, %rd281;
$L__BB0_29:
	ld.global.u64 	%rd57, [%rd19+40];
	or.b64  	%rd201, %rd292, %rd57;
	and.b64  	%rd202, %rd201, -4294967296;
	setp.ne.s64 	%p14, %rd202, 0;
	@%p14 bra 	$L__BB0_31;
	cvt.u32.u64 	%r36, %rd57;
	cvt.u32.u64 	%r37, %rd292;
	div.u32 	%r38, %r37, %r36;
	mul.lo.s32 	%r39, %r38, %r36;
	sub.s32 	%r40, %r37, %r39;
	cvt.u64.u32 	%rd294, %r38;
	cvt.u64.u32 	%rd295, %r40;
	bra.uni 	$L__BB0_32;
$L__BB0_31:
	div.u64 	%rd294, %rd292, %rd57;
	mul.lo.s64 	%rd203, %rd294, %rd57;
	sub.s64 	%rd295, %rd292, %rd203;
$L__BB0_32:
	setp.eq.s32 	%p15, %r89, -2;
	@%p15 bra 	$L__BB0_34;
	ld.global.u64 	%rd204, [%rd27+40];
	mad.lo.s64 	%rd281, %rd204, %rd294, %rd281;
$L__BB0_34:
	ld.global.u64 	%rd66, [%rd19+48];
	or.b64  	%rd205, %rd295, %rd66;
	and.b64  	%rd206, %rd205, -4294967296;
	setp.ne.s64 	%p16, %rd206, 0;
	@%p16 bra 	$L__BB0_36;
	cvt.u32.u64 	%r41, %rd66;
	cvt.u32.u64 	%r42, %rd295;
	div.u32 	%r43, %r42, %r41;
	mul.lo.s32 	%r44, %r43, %r41;
	sub.s32 	%r45, %r42, %r44;
	cvt.u64.u32 	%rd297, %r43;
	cvt.u64.u32 	%rd298, %r45;
	bra.uni 	$L__BB0_37;
$L__BB0_36:
	div.u64 	%rd297, %rd295, %rd66;
	mul.lo.s64 	%rd207, %rd297, %rd66;
	sub.s64 	%rd298, %rd295, %rd207;
$L__BB0_37:
	setp.eq.s32 	%p17, %r89, -3;
	@%p17 bra 	$L__BB0_39;
	ld.global.u64 	%rd208, [%rd27+48];
	mad.lo.s64 	%rd281, %rd208, %rd297, %rd281;
$L__BB0_39:
	ld.global.u64 	%rd75, [%rd19+56];
	or.b64  	%rd209, %rd298, %rd75;
	and.b64  	%rd210, %rd209, -4294967296;
	setp.ne.s64 	%p18, %rd210, 0;
	@%p18 bra 	$L__BB0_41;
	cvt.u32.u64 	%r46, %rd75;
	cvt.u32.u64 	%r47, %rd298;
	div.u32 	%r48, %r47, %r46;
	mul.lo.s32 	%r49, %r48, %r46;
	sub.s32 	%r50, %r47, %r49;
	cvt.u64.u32 	%rd300, %r48;
	cvt.u64.u32 	%rd277, %r50;
	bra.uni 	$L__BB0_42;
$L__BB0_41:
	div.u64 	%rd300, %rd298, %rd75;
	mul.lo.s64 	%rd211, %rd300, %rd75;
	sub.s64 	%rd277, %rd298, %rd211;
$L__BB0_42:
	setp.eq.s32 	%p19, %r89, -4;
	@%p19 bra 	$L__BB0_44;
	ld.global.u64 	%rd212, [%rd27+56];
	mad.lo.s64 	%rd281, %rd212, %rd300, %rd281;
$L__BB0_44:
	and.b64  	%rd320, %rd170, -8;
	add.s64 	%rd276, %rd276, 8;
	sub.s64 	%rd213, %rd276, %rd320;
	add.s32 	%r89, %r89, 8;
	add.s64 	%rd275, %rd275, 64;
	add.s64 	%rd274, %rd274, 64;
	setp.ne.s64 	%p20, %rd213, 0;
	@%p20 bra 	$L__BB0_4;
$L__BB0_45:
	and.b64  	%rd92, %rd170, 7;
	setp.eq.s64 	%p21, %rd92, 0;
	@%p21 bra 	$L__BB0_87;
	and.b64  	%rd93, %rd170, 3;
	setp.lt.u64 	%p22, %rd92, 4;
	@%p22 bra 	$L__BB0_68;
	cvt.u32.u64 	%r4, %rd320;
	shl.b64 	%rd215, %rd320, 3;
	add.s64 	%rd216, %rd2, %rd215;
	ld.global.u64 	%rd94, [%rd216];
	or.b64  	%rd217, %rd277, %rd94;
	and.b64  	%rd218, %rd217, -4294967296;
	setp.ne.s64 	%p23, %rd218, 0;
	@%p23 bra 	$L__BB0_49;
	cvt.u32.u64 	%r51, %rd94;
	cvt.u32.u64 	%r52, %rd277;
	div.u32 	%r53, %r52, %r51;
	mul.lo.s32 	%r54, %r53, %r51;
	sub.s32 	%r55, %r52, %r54;
	cvt.u64.u32 	%rd307, %r53;
	cvt.u64.u32 	%rd308, %r55;
	bra.uni 	$L__BB0_50;
$L__BB0_49:
	div.u64 	%rd307, %rd277, %rd94;
	mul.lo.s64 	%rd219, %rd307, %rd94;
	sub.s64 	%rd308, %rd277, %rd219;
$L__BB0_50:
	setp.eq.s32 	%p24, %r6, %r4;
	@%p24 bra 	$L__BB0_52;
	add.s64 	%rd221, %rd1, %rd215;
	ld.global.u64 	%rd222, [%rd221];
	mad.lo.s64 	%rd281, %rd222, %rd307, %rd281;
$L__BB0_52:
	and.b64  	%rd103, %rd320, 4294967295;
	and.b64  	%rd224, %rd215, 34359738360;
	add.s64 	%rd104, %rd2, %rd224;
	ld.global.u64 	%rd105, [%rd104+8];
	or.b64  	%rd225, %rd308, %rd105;
	and.b64  	%rd226, %rd225, -4294967296;
	setp.ne.s64 	%p25, %rd226, 0;
	@%p25 bra 	$L__BB0_54;
	cvt.u32.u64 	%r56, %rd105;
	cvt.u32.u64 	%r57, %rd308;
	div.u32 	%r58, %r57, %r56;
	mul.lo.s32 	%r59, %r58, %r56;
	sub.s32 	%r60, %r57, %r59;
	cvt.u64.u32 	%rd310, %r58;
	cvt.u64.u32 	%rd311, %r60;
	bra.uni 	$L__BB0_55;
$L__BB0_54:
	div.u64 	%rd310, %rd308, %rd105;
	mul.lo.s64 	%rd227, %rd310, %rd105;
	sub.s64 	%rd311, %rd308, %rd227;
$L__BB0_55:
	add.s32 	%r61, %r4, 1;
	setp.eq.s32 	%p26, %r61, %r6;
	shl.b64 	%rd228, %rd103, 3;
	add.s64 	%rd112, %rd1, %rd228;
	@%p26 bra 	$L__BB0_57;
	ld.global.u64 	%rd229, [%rd112+8];
	mad.lo.s64 	%rd281, %rd229, %rd310, %rd281;
$L__BB0_57:
	ld.global.u64 	%rd115, [%rd104+16];
	or.b64  	%rd230, %rd311, %rd115;
	and.b64  	%rd231, %rd230, -4294967296;
	setp.ne.s64 	%p27, %rd231, 0;
	@%p27 bra 	$L__BB0_59;
	cvt.u32.u64 	%r62, %rd115;
	cvt.u32.u64 	%r63, %rd311;
	div.u32 	%r64, %r63, %r62;
	mul.lo.s32 	%r65, %r64, %r62;
	sub.s32 	%r66, %r63, %r65;
	cvt.u64.u32 	%rd313, %r64;
	cvt.u64.u32 	%rd314, %r66;
	bra.uni 	$L__BB0_60;
$L__BB0_59:
	div.u64 	%rd313, %rd311, %rd115;
	mul.lo.s64 	%rd232, %rd313, %rd115;
	sub.s64 	%rd314, %rd311, %rd232;
$L__BB0_60:
	add.s32 	%r67, %r4, 2;
	setp.eq.s32 	%p28, %r67, %r6;
	@%p28 bra 	$L__BB0_62;
	ld.global.u64 	%rd233, [%rd112+16];
	mad.lo.s64 	%rd281, %rd233, %rd313, %rd281;
$L__BB0_62:
	ld.global.u64 	%rd124, [%rd104+24];
	or.b64  	%rd234, %rd314, %rd124;
	and.b64  	%rd235, %rd234, -4294967296;
	setp.ne.s64 	%p29, %rd235, 0;
	@%p29 bra 	$L__BB0_64;
	cvt.u32.u64 	%r68, %rd124;
	cvt.u32.u64 	%r69, %rd314;
	div.u32 	%r70, %r69, %r68;
	mul.lo.s32 	%r71, %r70, %r68;
	sub.s32 	%r72, %r69, %r71;
	cvt.u64.u32 	%rd316, %r70;
	cvt.u64.u32 	%rd277, %r72;
	bra.uni 	$L__BB0_65;
$L__BB0_64:
	div.u64 	%rd316, %rd314, %rd124;
	mul.lo.s64 	%rd236, %rd316, %rd124;
	sub.s64 	%rd277, %rd314, %rd236;
$L__BB0_65:
	add.s32 	%r73, %r4, 3;
	setp.eq.s32 	%p30, %r73, %r6;
	@%p30 bra 	$L__BB0_67;
	ld.global.u64 	%rd237, [%rd112+24];
	mad.lo.s64 	%rd281, %rd237, %rd316, %rd281;
$L__BB0_67:
	add.s64 	%rd238, %rd320, 4;
	and.b64  	%rd320, %rd238, 4294967295;
$L__BB0_68:
	setp.eq.s64 	%p31, %rd93, 0;
	@%p31 bra 	$L__BB0_87;
	setp.eq.s64 	%p32, %rd93, 1;
	@%p32 bra 	$L__BB0_81;
	cvt.u32.u64 	%r5, %rd320;
	shl.b64 	%rd240, %rd320, 3;
	add.s64 	%rd241, %rd2, %rd240;
	ld.global.u64 	%rd138, [%rd241];
	or.b64  	%rd242, %rd277, %rd138;
	and.b64  	%rd243, %rd242, -4294967296;
	setp.ne.s64 	%p33, %rd243, 0;
	@%p33 bra 	$L__BB0_72;
	cvt.u32.u64 	%r74, %rd138;
	cvt.u32.u64 	%r75, %rd277;
	div.u32 	%r76, %r75, %r74;
	mul.lo.s32 	%r77, %r76, %r74;
	sub.s32 	%r78, %r75, %r77;
	cvt.u64.u32 	%rd323, %r76;
	cvt.u64.u32 	%rd324, %r78;
	bra.uni 	$L__BB0_73;
$L__BB0_72:
	div.u64 	%rd323, %rd277, %rd138;
	mul.lo.s64 	%rd244, %rd323, %rd138;
	sub.s64 	%rd324, %rd277, %rd244;
$L__BB0_73:
	setp.eq.s32 	%p34, %r6, %r5;
	@%p34 bra 	$L__BB0_75;
	add.s64 	%rd246, %rd1, %rd240;
	ld.global.u64 	%rd247, [%rd246];
	mad.lo.s64 	%rd281, %rd247, %rd323, %rd281;
$L__BB0_75:
	and.b64  	%rd147, %rd320, 4294967295;
	and.b64  	%rd249, %rd240, 34359738360;
	add.s64 	%rd250, %rd2, %rd249;
	ld.global.u64 	%rd148, [%rd250+8];
	or.b64  	%rd251, %rd324, %rd148;
	and.b64  	%rd252, %rd251, -4294967296;
	setp.ne.s64 	%p35, %rd252, 0;
	@%p35 bra 	$L__BB0_77;
	cvt.u32.u64 	%r79, %rd148;
	cvt.u32.u64 	%r80, %rd324;
	div.u32 	%r81, %r80, %r79;
	mul.lo.s32 	%r82, %r81, %r79;
	sub.s32 	%r83, %r80, %r82;
	cvt.u64.u32 	%rd326, %r81;
	cvt.u64.u32 	%rd277, %r83;
	bra.uni 	$L__BB0_78;
$L__BB0_77:
	div.u64 	%rd326, %rd324, %rd148;
	mul.lo.s64 	%rd253, %rd326, %rd148;
	sub.s64 	%rd277, %rd324, %rd253;
$L__BB0_78:
	add.s32 	%r84, %r5, 1;
	setp.eq.s32 	%p36, %r84, %r6;
	@%p36 bra 	$L__BB0_80;
	shl.b64 	%rd254, %rd147, 3;
	add.s64 	%rd255, %rd1, %rd254;
	ld.global.u64 	%rd256, [%rd255+8];
	mad.lo.s64 	%rd281, %rd256, %rd326, %rd281;
$L__BB0_80:
	add.s64 	%rd257, %rd320, 2;
	and.b64  	%rd320, %rd257, 4294967295;
$L__BB0_81:
	and.b64  	%rd258, %rd170, 1;
	setp.eq.b64 	%p37, %rd258, 1;
	not.pred 	%p38, %p37;
	@%p38 bra 	$L__BB0_87;
	shl.b64 	%rd259, %rd320, 3;
	add.s64 	%rd260, %rd2, %rd259;
	ld.global.u64 	%rd162, [%rd260];
	or.b64  	%rd261, %rd277, %rd162;
	and.b64  	%rd262, %rd261, -4294967296;
	setp.ne.s64 	%p39, %rd262, 0;
	@%p39 bra 	$L__BB0_84;
	cvt.u32.u64 	%r85, %rd162;
	cvt.u32.u64 	%r86, %rd277;
	div.u32 	%r87, %r86, %r85;
	cvt.u64.u32 	%rd333, %r87;
	bra.uni 	$L__BB0_85;
$L__BB0_84:
	div.u64 	%rd333, %rd277, %rd162;
$L__BB0_85:
	cvt.u32.u64 	%r88, %rd320;
	setp.eq.s32 	%p40, %r6, %r88;
	@%p40 bra 	$L__BB0_87;
	add.s64 	%rd264, %rd1, %rd259;
	ld.global.u64 	%rd265, [%rd264];
	mad.lo.s64 	%rd281, %rd265, %rd333, %rd281;
$L__BB0_87:
	ld.param.u64 	%rd273, [_Z16SumOverDimKernelPKfiPfmPmS2_m_param_2];
	ld.param.u64 	%rd272, [_Z16SumOverDimKernelPKfiPfmPmS2_m_param_0];
	cvta.to.global.u64 	%rd266, %rd273;
	shl.b64 	%rd267, %rd281, 2;
	add.s64 	%rd268, %rd266, %rd267;
	cvta.to.global.u64 	%rd269, %rd272;
	shl.b64 	%rd270, %rd3, 2;
	add.s64 	%rd271, %rd269, %rd270;
	ld.global.f32 	%f1, [%rd271];
	atom.global.add.f32 	%f2, [%rd268], %f1;
$L__BB0_88:
	ret;

}


// ===== COMPILED SASS (sm_100) =====

	.target	sm_100

	.elftype	@"ET_EXEC"


//--------------------- .note.nv.tkinfo           --------------------------
	.section	.note.nv.tkinfo,"",@"SHT_NOTE"
	.sectionflags	@"SHF_NOTE_NV_TKINFO"
	.tkinfo
        /*0018*/ 	.word	0x00000002
        /*0030*/ 	.string	""
        /*0030*/ 	.string	"ptxas"
        /*0030*/ 	.string	"Cuda compilation tools, release 13.0, V13.0.88"
        /*0030*/ 	.string	"Build cuda_13.0.r13.0/compiler.36424714_0"
        /*0030*/ 	.string	"-arch sm_100 -m 64 "



//--------------------- .note.nv.cuinfo           --------------------------
	.section	.note.nv.cuinfo,"",@"SHT_NOTE"
	.sectionflags	@"SHF_NOTE_NV_CUINFO"
        /*0018*/ 	.short	0x0002
        /*001a*/ 	.short	0x0064
        /*001c*/ 	.short	0x0082
	.zero		2


//--------------------- .nv.info                  --------------------------
	.section	.nv.info,"",@"SHT_CUDA_INFO"
	.align	4


	//----- nvinfo : EIATTR_REGCOUNT
	.align		4
        /*0000*/ 	.byte	0x04, 0x2f
        /*0002*/ 	.short	(.L_1 - .L_0)
	.align		4
.L_0:
        /*0004*/ 	.word	index@(_Z16SumOverDimKernelPKfiPfmPmS2_m)
        /*0008*/ 	.word	0x00000022


	//----- nvinfo : EIATTR_FRAME_SIZE
	.align		4
.L_1:
        /*000c*/ 	.byte	0x04, 0x11
        /*000e*/ 	.short	(.L_3 - .L_2)
	.align		4
.L_2:
        /*0010*/ 	.word	index@($__internal_0_$__cuda_sm20_div_u64)
        /*0014*/ 	.word	0x00000000


	//----- nvinfo : EIATTR_FRAME_SIZE
	.align		4
.L_3:
        /*0018*/ 	.byte	0x04, 0x11
        /*001a*/ 	.short	(.L_5 - .L_4)
	.align		4
.L_4:
        /*001c*/ 	.word	index@(_Z16SumOverDimKernelPKfiPfmPmS2_m)
        /*0020*/ 	.word	0x00000000


	//----- nvinfo : EIATTR_MIN_STACK_SIZE
	.align		4
.L_5:
        /*0024*/ 	.byte	0x04, 0x12
        /*0026*/ 	.short	(.L_7 - .L_6)
	.align		4
.L_6:
        /*0028*/ 	.word	index@(_Z16SumOverDimKernelPKfiPfmPmS2_m)
        /*002c*/ 	.word	0x00000000
.L_7:


//--------------------- .nv.compat                --------------------------
	.section	.nv.compat,"",@"SHT_CUDA_COMPAT_INFO"
	.align	4
        /*0000*/ 	.byte	0x02, 0x09, 0x00, 0x00, 0x02, 0x02, 0x01, 0x00, 0x02, 0x05, 0x05, 0x00, 0x03, 0x07, 0x01, 0x01
        /*0010*/ 	.byte	0x02, 0x03, 0x00, 0x00, 0x02, 0x06, 0x01, 0x00, 0x04, 0x0b, 0x08, 0x00, 0x09, 0x00, 0x00, 0x00
        /*0020*/ 	.byte	0x00, 0x00, 0x00, 0x00


//--------------------- .nv.info._Z16SumOverDimKernelPKfiPfmPmS2_m --------------------------
	.section	.nv.info._Z16SumOverDimKernelPKfiPfmPmS2_m,"",@"SHT_CUDA_INFO"
	.sectionflags	@""
	.align	4


	//----- nvinfo : EIATTR_CUDA_API_VERSION
	.align		4
        /*0000*/ 	.byte	0x04, 0x37
        /*0002*/ 	.short	(.L_9 - .L_8)
.L_8:
        /*0004*/ 	.word	0x00000082


	//----- nvinfo : EIATTR_KPARAM_INFO
	.align		4
.L_9:
        /*0008*/ 	.byte	0x04, 0x17
        /*000a*/ 	.short	(.L_11 - .L_10)
.L_10:
        /*000c*/ 	.word	0x00000000
        /*0010*/ 	.short	0x0006
        /*0012*/ 	.short	0x0030
        /*0014*/ 	.byte	0x00, 0xf0, 0x21, 0x00


	//----- nvinfo : EIATTR_KPARAM_INFO
	.align		4
.L_11:
        /*0018*/ 	.byte	0x04, 0x17
        /*001a*/ 	.short	(.L_13 - .L_12)
.L_12:
        /*001c*/ 	.word	0x00000000
        /*0020*/ 	.short	0x0005
        /*0022*/ 	.short	0x0028
        /*0024*/ 	.byte	0x00, 0xf5, 0x21, 0x00


	//----- nvinfo : EIATTR_KPARAM_INFO
	.align		4
.L_13:
        /*0028*/ 	.byte	0x04, 0x17
        /*002a*/ 	.short	(.L_15 - .L_14)
.L_14:
        /*002c*/ 	.word	0x00000000
        /*0030*/ 	.short	0x0004
        /*0032*/ 	.short	0x0020
        /*0034*/ 	.byte	0x00, 0xf5, 0x21, 0x00


	//----- nvinfo : EIATTR_KPARAM_INFO
	.align		4
.L_15:
        /*0038*/ 	.byte	0x04, 0x17
        /*003a*/ 	.short	(.L_17 - .L_16)
.L_16:
        /*003c*/ 	.word	0x00000000
        /*0040*/ 	.short	0x0003
        /*0042*/ 	.short	0x0018
        /*0044*/ 	.byte	0x00, 0xf0, 0x21, 0x00


	//----- nvinfo : EIATTR_KPARAM_INFO
	.align		4
.L_17:
        /*0048*/ 	.byte	0x04, 0x17
        /*004a*/ 	.short	(.L_19 - .L_18)
.L_18:
        /*004c*/ 	.word	0x00000000
        /*0050*/ 	.short	0x0002
        /*0052*/ 	.short	0x0010
        /*0054*/ 	.byte	0x00, 0xf5, 0x21, 0x00


	//----- nvinfo : EIATTR_KPARAM_INFO
	.align		4
.L_19:
        /*0058*/ 	.byte	0x04, 0x17
        /*005a*/ 	.short	(.L_21 - .L_20)
.L_20:
        /*005c*/ 	.word	0x00000000
        /*0060*/ 	.short	0x0001
        /*0062*/ 	.short	0x0008
        /*0064*/ 	.byte	0x00, 0xf0, 0x11, 0x00


	//----- nvinfo : EIATTR_KPARAM_INFO
	.align		4
.L_21:
        /*0068*/ 	.byte	0x04, 0x17
        /*006a*/ 	.short	(.L_23 - .L_22)
.L_22:
        /*006c*/ 	.word	0x00000000
        /*0070*/ 	.short	0x0000
        /*0072*/ 	.short	0x0000
        /*0074*/ 	.byte	0x00, 0xf5, 0x21, 0x00


	//----- nvinfo : EIATTR_SPARSE_MMA_MASK
	.align		4
.L_23:
        /*0078*/ 	.byte	0x03, 0x50
        /*007a*/ 	.short	0x0000


	//----- nvinfo : EIATTR_MAXREG_COUNT
	.align		4
        /*007c*/ 	.byte	0x03, 0x1b
        /*007e*/ 	.short	0x00ff


	//----- nvinfo : EIATTR_MERCURY_ISA_VERSION
	.align		4
        /*0080*/ 	.byte	0x03, 0x5f
        /*0082*/ 	.short	0x0101


	//----- nvinfo : EIATTR_VRC_CTA_INIT_COUNT
	.align		4
        /*0084*/ 	.byte	0x02, 0x4a
	.zero		1
	.zero		1


	//----- nvinfo : EIATTR_EXIT_INSTR_OFFSETS
	.align		4
        /*0088*/ 	.byte	0x04, 0x1c
        /*008a*/ 	.short	(.L_25 - .L_24)


	//   ....[0]....
.L_24:
        /*008c*/ 	.word	0x00000090


	//   ....[1]....
        /*0090*/ 	.word	0x00003630


	//----- nvinfo : EIATTR_CRS_STACK_SIZE
	.align		4
.L_25:
        /*0094*/ 	.byte	0x04, 0x1e
        /*0096*/ 	.short	(.L_27 - .L_26)
.L_26:
        /*0098*/ 	.word	0x00000000


	//----- nvinfo : EIATTR_CBANK_PARAM_SIZE
	.align		4
.L_27:
        /*009c*/ 	.byte	0x03, 0x19
        /*009e*/ 	.short	0x0038


	//----- nvinfo : EIATTR_PARAM_CBANK
	.align		4
        /*00a0*/ 	.byte	0x04, 0x0a
        /*00a2*/ 	.short	(.L_29 - .L_28)
	.align		4
.L_28:
        /*00a4*/ 	.word	index@(.nv.constant0._Z16SumOverDimKernelPKfiPfmPmS2_m)
        /*00a8*/ 	.short	0x0380
        /*00aa*/ 	.short	0x0038


	//----- nvinfo : EIATTR_SW_WAR
	.align		4
.L_29:
        /*00ac*/ 	.byte	0x04, 0x36
        /*00ae*/ 	.short	(.L_31 - .L_30)
.L_30:
        /*00b0*/ 	.word	0x00000008
.L_31:


//--------------------- .nv.callgraph             --------------------------
	.section	.nv.callgraph,"",@"SHT_CUDA_CALLGRAPH"
	.align	4
	.sectionentsize	8
	.align		4
        /*0000*/ 	.word	0x00000000
	.align		4
        /*0004*/ 	.word	0xffffffff
	.align		4
        /*0008*/ 	.word	0x00000000
	.align		4
        /*000c*/ 	.word	0xfffffffe
	.align		4
        /*0010*/ 	.word	0x00000000
	.align		4
        /*0014*/ 	.word	0xfffffffd
	.align		4
        /*0018*/ 	.word	0x00000000
	.align		4
        /*001c*/ 	.word	0xfffffffc


//--------------------- .text._Z16SumOverDimKernelPKfiPfmPmS2_m --------------------------
	.section	.text._Z16SumOverDimKernelPKfiPfmPmS2_m,"ax",@progbits
	.align	128
        .global         _Z16SumOverDimKernelPKfiPfmPmS2_m
        .type           _Z16SumOverDimKernelPKfiPfmPmS2_m,@function
        .size           _Z16SumOverDimKernelPKfiPfmPmS2_m,(.L_x_51 - _Z16SumOverDimKernelPKfiPfmPmS2_m)
        .other          _Z16SumOverDimKernelPKfiPfmPmS2_m,@"STO_CUDA_ENTRY STV_DEFAULT"
_Z16SumOverDimKernelPKfiPfmPmS2_m:
.text._Z16SumOverDimKernelPKfiPfmPmS2_m:
[----:B------:R-:W-:Y:S01]  /*0000*/  LDC R1, c[0x0][0x37c] ;  /* 0x0000df00ff017b82 */ /* 0x000fe20000000800 */
[----:B------:R-:W0:Y:S07]  /*0010*/  S2R R0, SR_TID.X ;  /* 0x0000000000007919 */ /* 0x000e2e0000002100 */
[----:B------:R-:W0:Y:S01]  /*0020*/  S2UR UR4, SR_CTAID.X ;  /* 0x00000000000479c3 */ /* 0x000e220000002500 */
[----:B------:R-:W1:Y:S07]  /*0030*/  LDCU.64 UR6, c[0x0][0x3b0] ;  /* 0x00007600ff0677ac */ /* 0x000e6e0008000a00 */
[----:B------:R-:W0:Y:S02]  /*0040*/  LDC R9, c[0x0][0x360] ;  /* 0x0000d800ff097b82 */ /* 0x000e240000000800 */
[----:B0-----:R-:W-:-:S05]  /*0050*/  IMAD R9, R9, UR4, R0 ;  /* 0x0000000409097c24 */ /* 0x001fca000f8e0200 */
[----:B-1----:R-:W-:Y:S02]  /*0060*/  ISETP.GE.U32.AND P0, PT, R9, UR6, PT ;  /* 0x0000000609007c0c */ /* 0x002fe4000bf06070 */
[----:B------:R-:W-:-:S04]  /*0070*/  SHF.R.S32.HI R8, RZ, 0x1f, R9 ;  /* 0x0000001fff087819 */ /* 0x000fc80000011409 */
[----:B------:R-:W-:-:S13]  /*0080*/  ISETP.GE.U32.AND.EX P0, PT, R8, UR7, PT, P0 ;  /* 0x0000000708007c0c */ /* 0x000fda000bf06100 */
[----:B------:R-:W-:Y:S05]  /*0090*/  @P0 EXIT ;  /* 0x000000000000094d */ /* 0x000fea0003800000 */
[----:B------:R-:W0:Y:S01]  /*00a0*/  LDCU.64 UR6, c[0x0][0x398] ;  /* 0x00007300ff0677ac */ /* 0x000e220008000a00 */
[----:B------:R-:W-:Y:S01]  /*00b0*/  CS2R R6, SRZ ;  /* 0x0000000000067805 */ /* 0x000fe2000001ff00 */
[----:B------:R-:W1:Y:S01]  /*00c0*/  LDCU.64 UR10, c[0x0][0x358] ;  /* 0x00006b00ff0a77ac */ /* 0x000e620008000a00 */
[----:B0-----:R-:W-:-:S04]  /*00d0*/  UISETP.NE.U32.AND UP0, UPT, UR6, URZ, UPT ;  /* 0x000000ff0600728c */ /* 0x001fc8000bf05070 */
[----:B------:R-:W-:-:S09]  /*00e0*/  UISETP.NE.AND.EX UP0, UPT, UR7, URZ, UPT, UP0 ;  /* 0x000000ff0700728c */ /* 0x000fd2000bf05300 */
[----:B-1----:R-:W-:Y:S05]  /*00f0*/  BRA.U !UP0, `(.L_x_0) ;  /* 0x00000035082c7547 */ /* 0x002fea000b800000 */
[----:B------:R-:W-:Y:S01]  /*0100*/  UISETP.GE.U32.AND UP0, UPT, UR6, 0x8, UPT ;  /* 0x000000080600788c */ /* 0x000fe2000bf06070 */
[----:B------:R-:W-:Y:S01]  /*0110*/  IMAD.MOV.U32 R0, RZ, RZ, RZ ;  /* 0x000000ffff007224 */ /* 0x000fe200078e00ff */
[----:B------:R-:W-:Y:S01]  /*0120*/  MOV R24, R9 ;  /* 0x0000000900187202 */ /* 0x000fe20000000f00 */
[----:B------:R-:W-:Y:S01]  /*0130*/  IMAD.MOV.U32 R3, RZ, RZ, RZ ;  /* 0x000000ffff037224 */ /* 0x000fe200078e00ff */
[----:B------:R-:W-:Y:S01]  /*0140*/  UISETP.GE.U32.AND.EX UP0, UPT, UR7, URZ, UPT, UP0 ;  /* 0x000000ff0700728c */ /* 0x000fe2000bf06100 */
[----:B------:R-:W-:Y:S01]  /*0150*/  IMAD.MOV.U32 R23, RZ, RZ, R8 ;  /* 0x000000ffff177224 */ /* 0x000fe200078e0008 */
[----:B------:R-:W-:-:S07]  /*0160*/  CS2R R6, SRZ ;  /* 0x0000000000067805 */ /* 0x000fce000001ff00 */
[----:B------:R-:W-:Y:S05]  /*0170*/  BRA.U !UP0, `(.L_x_1) ;  /* 0x0000001908e47547 */ /* 0x000fea000b800000 */
[----:B------:R-:W0:Y:S01]  /*0180*/  LDCU UR4, c[0x0][0x388] ;  /* 0x00007100ff0477ac */ /* 0x000e220008000800 */
[----:B------:R-:W1:Y:S01]  /*0190*/  LDC R4, c[0x0][0x3a8] ;  /* 0x0000ea00ff047b82 */ /* 0x000e620000000800 */
[----:B------:R-:W-:Y:S01]  /*01a0*/  IMAD.MOV.U32 R24, RZ, RZ, R9 ;  /* 0x000000ffff187224 */ /* 0x000fe200078e0009 */
[----:B------:R-:W-:Y:S02]  /*01b0*/  MOV R23, R8 ;  /* 0x0000000800177202 */ /* 0x000fe40000000f00 */
[----:B------:R-:W-:Y:S01]  /*01c0*/  CS2R R6, SRZ ;  /* 0x0000000000067805 */ /* 0x000fe2000001ff00 */
[----:B------:R-:W2:Y:S03]  /*01d0*/  LDCU.64 UR14, c[0x0][0x3a0] ;  /* 0x00007400ff0e77ac */ /* 0x000ea60008000a00 */
[----:B------:R-:W3:Y:S01]  /*01e0*/  LDC R5, c[0x0][0x3ac] ;  /* 0x0000eb00ff057b82 */ /* 0x000ee20000000800 */
[----:B------:R-:W4:Y:S01]  /*01f0*/  LDCU.64 UR16, c[0x0][0x3a0] ;  /* 0x00007400ff1077ac */ /* 0x000f220008000a00 */
[----:B------:R-:W1:Y:S01]  /*0200*/  LDCU.64 UR18, c[0x0][0x3a8] ;  /* 0x00007500ff1277ac */ /* 0x000e620008000a00 */
[----:B0-----:R-:W-:Y:S01]  /*0210*/  UIADD3 UR4, UPT, UPT, -UR4, 0x3, URZ ;  /* 0x0000000304047890 */ /* 0x001fe2000fffe1ff */
[----:B------:R-:W0:Y:S05]  /*0220*/  LDCU.64 UR8, c[0x0][0x398] ;  /* 0x00007300ff0877ac */ /* 0x000e2a0008000a00 */
[----:B------:R-:W-:Y:S01]  /*0230*/  IMAD.U32 R0, RZ, RZ, UR4 ;  /* 0x00000004ff007e24 */ /* 0x000fe2000f8e00ff */
[----:B------:R-:W-:Y:S01]  /*0240*/  UMOV UR4, URZ ;  /* 0x000000ff00047c82 */ /* 0x000fe20008000000 */
[----:B--2---:R-:W-:-:S05]  /*0250*/  UMOV UR5, URZ ;  /* 0x000000ff00057c82 */ /* 0x004fca0008000000 */
.L_x_26:
[----:B------:R-:W-:Y:S01]  /*0260*/  IMAD.U32 R12, RZ, RZ, UR14 ;  /* 0x0000000eff0c7e24 */ /* 0x000fe2000f8e00ff */
[----:B------:R-:W-:-:S06]  /*0270*/  MOV R13, UR15 ;  /* 0x0000000f000d7c02 */ /* 0x000fcc0008000f00 */
[----:B------:R-:W2:Y:S01]  /*0280*/  LDG.E.64 R12, desc[UR10][R12.64] ;  /* 0x0000000a0c0c7981 */ /* 0x000ea2000c1e1b00 */
[----:B------:R-:W-:Y:S01]  /*0290*/  BSSY.RECONVERGENT B0, `(.L_x_2) ;  /* 0x0000029000007945 */ /* 0x000fe20003800200 */
[----:B--2---:R-:W-:-:S04]  /*02a0*/  LOP3.LUT R2, R23, R13, RZ, 0xfc, !PT ;  /* 0x0000000d17027212 */ /* 0x004fc800078efcff */
[----:B------:R-:W-:-:S13]  /*02b0*/  ISETP.NE.U32.AND P0, PT, R2, RZ, PT ;  /* 0x000000ff0200720c */ /* 0x000fda0003f05070 */
[----:B------:R-:W-:Y:S05]  /*02c0*/  @P0 BRA `(.L_x_3) ;  /* 0x0000000000600947 */ /* 0x000fea0003800000 */
[----:B------:R-:W2:Y:S01]  /*02d0*/  I2F.U32.RP R10, R12 ;  /* 0x0000000c000a7306 */ /* 0x000ea20000209000 */
[----:B------:R-:W-:Y:S01]  /*02e0*/  IMAD.MOV R11, RZ, RZ, -R12 ;  /* 0x000000ffff0b7224 */ /* 0x000fe200078e0a0c */
[----:B------:R-:W-:Y:S02]  /*02f0*/  ISETP.NE.U32.AND P2, PT, R12, RZ, PT ;  /* 0x000000ff0c00720c */ /* 0x000fe40003f45070 */
[----:B------:R-:W-:-:S04]  /*0300*/  MOV R23, RZ ;  /* 0x000000ff00177202 */ /* 0x000fc80000000f00 */
[----:B--2---:R-:W2:Y:S02]  /*0310*/  MUFU.RCP R10, R10 ;  /* 0x0000000a000a7308 */ /* 0x004ea40000001000 */
[----:B--2---:R-:W-:-:S06]  /*0320*/  VIADD R2, R10, 0xffffffe ;  /* 0x0ffffffe0a027836 */ /* 0x004fcc0000000000 */
[----:B------:R2:W5:Y:S02]  /*0330*/  F2I.FTZ.U32.TRUNC.NTZ R3, R2 ;  /* 0x0000000200037305 */ /* 0x000564000021f000 */
[----:B--2---:R-:W-:Y:S02]  /*0340*/  HFMA2 R2, -RZ, RZ, 0, 0 ;  /* 0x00000000ff027431 */ /* 0x004fe400000001ff */
[----:B-----5:R-:W-:-:S04]  /*0350*/  IMAD R11, R11, R3, RZ ;  /* 0x000000030b0b7224 */ /* 0x020fc800078e02ff */
[----:B------:R-:W-:-:S06]  /*0360*/  IMAD.HI.U32 R3, R3, R11, R2 ;  /* 0x0000000b03037227 */ /* 0x000fcc00078e0002 */
[----:B------:R-:W-:-:S04]  /*0370*/  IMAD.HI.U32 R3, R3, R24, RZ ;  /* 0x0000001803037227 */ /* 0x000fc800078e00ff */
[----:B------:R-:W-:-:S04]  /*0380*/  IMAD.MOV R11, RZ, RZ, -R3 ;  /* 0x000000ffff0b7224 */ /* 0x000fc800078e0a03 */
[----:B------:R-:W-:-:S05]  /*0390*/  IMAD R11, R12, R11, R24 ;  /* 0x0000000b0c0b7224 */ /* 0x000fca00078e0218 */
[----:B------:R-:W-:-:S13]  /*03a0*/  ISETP.GE.U32.AND P0, PT, R11, R12, PT ;  /* 0x0000000c0b00720c */ /* 0x000fda0003f06070 */
[----:B------:R-:W-:Y:S01]  /*03b0*/  @P0 IMAD.IADD R11, R11, 0x1, -R12 ;  /* 0x000000010b0b0824 */ /* 0x000fe200078e0a0c */
[----:B------:R-:W-:-:S04]  /*03c0*/  @P0 IADD3 R3, PT, PT, R3, 0x1, RZ ;  /* 0x0000000103030810 */ /* 0x000fc80007ffe0ff */
[----:B------:R-:W-:-:S13]  /*03d0*/  ISETP.GE.U32.AND P1, PT, R11, R12, PT ;  /* 0x0000000c0b00720c */ /* 0x000fda0003f26070 */
[----:B------:R-:W-:Y:S01]  /*03e0*/  @P1 VIADD R3, R3, 0x1 ;  /* 0x0000000103031836 */ /* 0x000fe20000000000 */
[----:B------:R-:W-:-:S05]  /*03f0*/  @!P2 LOP3.LUT R3, RZ, R12, RZ, 0x33, !PT ;  /* 0x0000000cff03a212 */ /* 0x000fca00078e33ff */
[--C-:B------:R-:W-:Y:S02]  /*0400*/  IMAD.MOV R11, RZ, RZ, -R3.reuse ;  /* 0x000000ffff0b7224 */ /* 0x100fe400078e0a03 */
[----:B------:R-:W-:Y:S02]  /*0410*/  IMAD.MOV.U32 R10, RZ, RZ, R3 ;  /* 0x000000ffff0a7224 */ /* 0x000fe400078e0003 */
[----:B------:R-:W-:Y:S02]  /*0420*/  IMAD R24, R12, R11, R24 ;  /* 0x0000000b0c187224 */ /* 0x000fe400078e0218 */
[----:B------:R-:W-:Y:S01]  /*0430*/  IMAD.MOV.U32 R11, RZ, RZ, RZ ;  /* 0x000000ffff0b7224 */ /* 0x000fe200078e00ff */
[----:B------:R-:W-:Y:S06]  /*0440*/  BRA `(.L_x_4) ;  /* 0x0000000000347947 */ /* 0x000fec0003800000 */
.L_x_3:
[----:B------:R-:W-:Y:S01]  /*0450*/  MOV R2, R12 ;  /* 0x0000000c00027202 */ /* 0x000fe20000000f00 */
[----:B------:R-:W-:Y:S01]  /*0460*/  IMAD.MOV.U32 R3, RZ, RZ, R13 ;  /* 0x000000ffff037224 */ /* 0x000fe200078e000d */
[----:B------:R-:W-:-:S07]  /*0470*/  MOV R10, 0x490 ;  /* 0x00000490000a7802 */ /* 0x000fce0000000f00 */
[----:B01-34-:R-:W-:Y:S05]  /*0480*/  CALL.REL.NOINC `($__internal_0_$__cuda_sm20_div_u64) ;  /* 0x00000030006c7944 */ /* 0x01bfea0003c00000 */
[----:B------:R-:W-:Y:S01]  /*0490*/  IADD3 R15, P0, PT, RZ, -R2, RZ ;  /* 0x80000002ff0f7210 */ /* 0x000fe20007f1e0ff */
[----:B------:R-:W-:Y:S02]  /*04a0*/  IMAD.MOV.U32 R25, RZ, RZ, R23 ;  /* 0x000000ffff197224 */ /* 0x000fe400078e0017 */
[----:B------:R-:W-:Y:S01]  /*04b0*/  IMAD.MOV.U32 R10, RZ, RZ, R2 ;  /* 0x000000ffff0a7224 */ /* 0x000fe200078e0002 */
[----:B------:R-:W-:Y:S01]  /*04c0*/  IADD3.X R11, PT, PT, RZ, ~R3, RZ, P0, !PT ;  /* 0x80000003ff0b7210 */ /* 0x000fe200007fe4ff */
[----:B------:R-:W-:-:S04]  /*04d0*/  IMAD.WIDE.U32 R24, R12, R15, R24 ;  /* 0x0000000f0c187225 */ /* 0x000fc800078e0018 */
[----:B------:R-:W-:-:S04]  /*04e0*/  IMAD R11, R11, R12, RZ ;  /* 0x0000000c0b0b7224 */ /* 0x000fc800078e02ff */
[----:B------:R-:W-:-:S05]  /*04f0*/  IMAD R11, R13, R15, R11 ;  /* 0x0000000f0d0b7224 */ /* 0x000fca00078e020b */
[----:B------:R-:W-:Y:S02]  /*0500*/  IADD3 R23, PT, PT, R25, R11, RZ ;  /* 0x0000000b19177210 */ /* 0x000fe40007ffe0ff */
[----:B------:R-:W-:-:S07]  /*0510*/  MOV R11, R3 ;  /* 0x00000003000b7202 */ /* 0x000fce0000000f00 */
.L_x_4:
[----:B01--4-:R-:W-:Y:S05]  /*0520*/  BSYNC.RECONVERGENT B0 ;  /* 0x0000000000007941 */ /* 0x013fea0003800200 */
.L_x_2:
[----:B------:R-:W-:Y:S01]  /*0530*/  USHF.L.U32 UR6, UR4, 0x3, URZ ;  /* 0x0000000304067899 */ /* 0x000fe200080006ff */
[----:B------:R-:W-:Y:S01]  /*0540*/  ISETP.NE.AND P0, PT, R0, 0x3, PT ;  /* 0x000000030000780c */ /* 0x000fe20003f05270 */
[----:B------:R-:W-:Y:S02]  /*0550*/  USHF.L.U64.HI UR7, UR4, 0x3, UR5 ;  /* 0x0000000304077899 */ /* 0x000fe40008010205 */
[----:B------:R-:W-:Y:S02]  /*0560*/  ULOP3.LUT UR6, UR6, 0xffffffc0, URZ, 0xc0, !UPT ;  /* 0xffffffc006067892 */ /* 0x000fe4000f8ec0ff */
[----:B------:R-:W-:Y:S02]  /*0570*/  ULOP3.LUT UR7, UR7, 0x7, URZ, 0xc0, !UPT ;  /* 0x0000000707077892 */ /* 0x000fe4000f8ec0ff */
[----:B------:R-:W-:-:S04]  /*0580*/  UIADD3 UR6, UP0, UPT, UR6, UR16, URZ ;  /* 0x0000001006067290 */ /* 0x000fc8000ff1e0ff */
[----:B------:R-:W-:Y:S02]  /*0590*/  UIADD3.X UR7, UPT, UPT, UR7, UR17, URZ, UP0, !UPT ;  /* 0x0000001107077290 */ /* 0x000fe400087fe4ff */
[----:B------:R-:W-:Y:S01]  /*05a0*/  IMAD.U32 R14, RZ, RZ, UR6 ;  /* 0x00000006ff0e7e24 */ /* 0x000fe2000f8e00ff */
[----:B---3--:R-:W2:Y:S03]  /*05b0*/  @P0 LDG.E.64 R2, desc[UR10][R4.64] ;  /* 0x0000000a04020981 */ /* 0x008ea6000c1e1b00 */
[----:B------:R-:W-:-:S05]  /*05c0*/  MOV R15, UR7 ;  /* 0x00000007000f7c02 */ /* 0x000fca0008000f00 */
[----:B------:R-:W3:Y:S01]  /*05d0*/  LDG.E.64 R12, desc[UR10][R14.64+0x8] ;  /* 0x0000080a0e0c7981 */ /* 0x000ee2000c1e1b00 */
[----:B------:R-:W-:Y:S01]  /*05e0*/  ULOP3.LUT UR6, UR4, 0xfffffff8, URZ, 0xc0, !UPT ;  /* 0xfffffff804067892 */ /* 0x000fe2000f8ec0ff */
[----:B------:R-:W-:Y:S01]  /*05f0*/  BSSY.RECONVERGENT B0, `(.L_x_5) ;  /* 0x000002e000007945 */ /* 0x000fe20003800200 */
[----:B--2---:R-:W-:Y:S01]  /*0600*/  @P0 IMAD R19, R3, R10, RZ ;  /* 0x0000000a03130224 */ /* 0x004fe200078e02ff */
[----:B---3--:R-:W-:-:S04]  /*0610*/  LOP3.LUT R3, R23, R13, RZ, 0xfc, !PT ;  /* 0x0000000d17037212 */ /* 0x008fc800078efcff */
[----:B------:R-:W-:Y:S01]  /*0620*/  ISETP.NE.U32.AND P1, PT, R3, RZ, PT ;  /* 0x000000ff0300720c */ /* 0x000fe20003f25070 */
[----:B------:R-:W-:-:S04]  /*0630*/  @P0 IMAD.WIDE.U32 R16, R2, R10, R6 ;  /* 0x0000000a02100225 */ /* 0x000fc800078e0006 */
[----:B------:R-:W-:Y:S02]  /*0640*/  @P0 IMAD R19, R2, R11, R19 ;  /* 0x0000000b02130224 */ /* 0x000fe400078e0213 */
[----:B------:R-:W-:-:S03]  /*0650*/  @P0 IMAD.MOV.U32 R6, RZ, RZ, R16 ;  /* 0x000000ffff060224 */ /* 0x000fc600078e0010 */
[----:B------:R-:W-:-:S03]  /*0660*/  @P0 IADD3 R7, PT, PT, R17, R19, RZ ;  /* 0x0000001311070210 */ /* 0x000fc60007ffe0ff */
[----:B------:R-:W-:Y:S05]  /*0670*/  @P1 BRA `(.L_x_6) ;  /* 0x0000000000601947 */ /* 0x000fea0003800000 */
[----:B------:R-:W0:Y:S01]  /*0680*/  I2F.U32.RP R10, R12 ;  /* 0x0000000c000a7306 */ /* 0x000e220000209000 */
[----:B------:R-:W-:Y:S01]  /*0690*/  IADD3 R11, PT, PT, RZ, -R12, RZ ;  /* 0x8000000cff0b7210 */ /* 0x000fe20007ffe0ff */
[----:B------:R-:W-:Y:S01]  /*06a0*/  IMAD.MOV.U32 R23, RZ, RZ, RZ ;  /* 0x000000ffff177224 */ /* 0x000fe200078e00ff */
[----:B------:R-:W-:-:S05]  /*06b0*/  ISETP.NE.U32.AND P2, PT, R12, RZ, PT ;  /* 0x000000ff0c00720c */ /* 0x000fca0003f45070 */
[----:B0-----:R-:W0:Y:S02]  /*06c0*/  MUFU.RCP R10, R10 ;  /* 0x0000000a000a7308 */ /* 0x001e240000001000 */
[----:B0-----:R-:W-:-:S06]  /*06d0*/  VIADD R2, R10, 0xffffffe ;  /* 0x0ffffffe0a027836 */ /* 0x001fcc0000000000 */
[----:B------:R0:W1:Y:S02]  /*06e0*/  F2I.FTZ.U32.TRUNC.NTZ R3, R2 ;  /* 0x0000000200037305 */ /* 0x000064000021f000 */
[----:B0-----:R-:W-:Y:S02]  /*06f0*/  IMAD.MOV.U32 R2, RZ, RZ, RZ ;  /* 0x000000ffff027224 */ /* 0x001fe400078e00ff */
[----:B-1----:R-:W-:-:S04]  /*0700*/  IMAD R11, R11, R3, RZ ;  /* 0x000000030b0b7224 */ /* 0x002fc800078e02ff */
[----:B------:R-:W-:-:S06]  /*0710*/  IMAD.HI.U32 R3, R3, R11, R2 ;  /* 0x0000000b03037227 */ /* 0x000fcc00078e0002 */
[----:B------:R-:W-:-:S05]  /*0720*/  IMAD.HI.U32 R3, R3, R24, RZ ;  /* 0x0000001803037227 */ /* 0x000fca00078e00ff */
[----:B------:R-:W-:-:S05]  /*0730*/  IADD3 R11, PT, PT, -R3, RZ, RZ ;  /* 0x000000ff030b7210 */ /* 0x000fca0007ffe1ff */
[----:B------:R-:W-:-:S05]  /*0740*/  IMAD R11, R12, R11, R24 ;  /* 0x0000000b0c0b7224 */ /* 0x000fca00078e0218 */
[----:B------:R-:W-:-:S13]  /*0750*/  ISETP.GE.U32.AND P0, PT, R11, R12, PT ;  /* 0x0000000c0b00720c */ /* 0x000fda0003f06070 */
[----:B------:R-:W-:Y:S01]  /*0760*/  @P0 IMAD.IADD R11, R11, 0x1, -R12 ;  /* 0x000000010b0b0824 */ /* 0x000fe200078e0a0c */
[----:B------:R-:W-:-:S04]  /*0770*/  @P0 IADD3 R3, PT, PT, R3, 0x1, RZ ;  /* 0x0000000103030810 */ /* 0x000fc80007ffe0ff */
[----:B------:R-:W-:-:S13]  /*0780*/  ISETP.GE.U32.AND P1, PT, R11, R12, PT ;  /* 0x0000000c0b00720c */ /* 0x000fda0003f26070 */
[----:B------:R-:W-:Y:S01]  /*0790*/  @P1 VIADD R3, R3, 0x1 ;  /* 0x0000000103031836 */ /* 0x000fe20000000000 */
[----:B------:R-:W-:-:S04]  /*07a0*/  @!P2 LOP3.LUT R3, RZ, R12, RZ, 0x33, !PT ;  /* 0x0000000cff03a212 */ /* 0x000fc800078e33ff */
[----:B------:R-:W-:Y:S02]  /*07b0*/  IADD3 R11, PT, PT, -R3, RZ, RZ ;  /* 0x000000ff030b7210 */ /* 0x000fe40007ffe1ff */
[----:B------:R-:W-:-:S03]  /*07c0*/  MOV R10, R3 ;  /* 0x00000003000a7202 */ /* 0x000fc60000000f00 */
[----:B------:R-:W-:Y:S02]  /*07d0*/  IMAD R24, R12, R11, R24 ;  /* 0x0000000b0c187224 */ /* 0x000fe400078e0218 */
[----:B------:R-:W-:Y:S01]  /*07e0*/  IMAD.MOV.U32 R11, RZ, RZ, RZ ;  /* 0x000000ffff0b7224 */ /* 0x000fe200078e00ff */
[----:B------:R-:W-:Y:S06]  /*07f0*/  BRA `(.L_x_7) ;  /* 0x0000000000347947 */ /* 0x000fec0003800000 */
.L_x_6:
[----:B------:R-:W-:Y:S01]  /*0800*/  MOV R2, R12 ;  /* 0x0000000c00027202 */ /* 0x000fe20000000f00 */
[----:B------:R-:W-:Y:S01]  /*0810*/  IMAD.MOV.U32 R3, RZ, RZ, R13 ;  /* 0x000000ffff037224 */ /* 0x000fe200078e000d */
[----:B------:R-:W-:-:S07]  /*0820*/  MOV R10, 0x840 ;  /* 0x00000840000a7802 */ /* 0x000fce0000000f00 */
[----:B------:R-:W-:Y:S05]  /*0830*/  CALL.REL.NOINC `($__internal_0_$__cuda_sm20_div_u64) ;  /* 0x0000002c00807944 */ /* 0x000fea0003c00000 */
        /* <DEDUP_REMOVED lines=9> */
.L_x_7:
[----:B------:R-:W-:Y:S05]  /*08d0*/  BSYNC.RECONVERGENT B0 ;  /* 0x0000000000007941 */ /* 0x000fea0003800200 */
.L_x_5:
[----:B------:R-:W-:Y:S01]  /*08e0*/  ULEA UR7, UP0, UR6, UR18, 0x3 ;  /* 0x0000001206077291 */ /* 0x000fe2000f8018ff */
[----:B------:R-:W-:Y:S01]  /*08f0*/  ISETP.NE.AND P0, PT, R0, 0x2, PT ;  /* 0x000000020000780c */ /* 0x000fe20003f05270 */
[----:B------:R-:W2:Y:S02]  /*0900*/  LDG.E.64 R16, desc[UR10][R14.64+0x10] ;  /* 0x0000100a0e107981 */ /* 0x000ea4000c1e1b00 */
[----:B------:R-:W-:Y:S02]  /*0910*/  ULEA.HI.X UR6, UR6, UR19, URZ, 0x3, UP0 ;  /* 0x0000001306067291 */ /* 0x000fe400080f1cff */
[----:B------:R-:W-:-:S04]  /*0920*/  IMAD.U32 R12, RZ, RZ, UR7 ;  /* 0x00000007ff0c7e24 */ /* 0x000fc8000f8e00ff */
[----:B------:R-:W-:-:S05]  /*0930*/  MOV R13, UR6 ;  /* 0x00000006000d7c02 */ /* 0x000fca0008000f00 */
[----:B------:R-:W3:Y:S01]  /*0940*/  @P0 LDG.E.64 R2, desc[UR10][R12.64+0x8] ;  /* 0x0000080a0c020981 */ /* 0x000ee2000c1e1b00 */
[----:B------:R-:W-:Y:S01]  /*0950*/  BSSY.RECONVERGENT B0, `(.L_x_8) ;  /* 0x000002e000007945 */ /* 0x000fe20003800200 */
[----:B--2---:R-:W-:-:S04]  /*0960*/  LOP3.LUT R18, R23, R17, RZ, 0xfc, !PT ;  /* 0x0000001117127212 */ /* 0x004fc800078efcff */
[----:B------:R-:W-:Y:S01]  /*0970*/  ISETP.NE.U32.AND P1, PT, R18, RZ, PT ;  /* 0x000000ff1200720c */ /* 0x000fe20003f25070 */
[-C--:B---3--:R-:W-:Y:S02]  /*0980*/  @P0 IMAD R3, R3, R10.reuse, RZ ;  /* 0x0000000a03030224 */ /* 0x088fe400078e02ff */
[----:B------:R-:W-:-:S04]  /*0990*/  @P0 IMAD.WIDE.U32 R18, R2, R10, R6 ;  /* 0x0000000a02120225 */ /* 0x000fc800078e0006 */
[----:B------:R-:W-:Y:S02]  /*09a0*/  @P0 IMAD R3, R2, R11, R3 ;  /* 0x0000000b02030224 */ /* 0x000fe400078e0203 */
[----:B------:R-:W-:-:S03]  /*09b0*/  @P0 IMAD.MOV.U32 R6, RZ, RZ, R18 ;  /* 0x000000ffff060224 */ /* 0x000fc600078e0012 */
[----:B------:R-:W-:Y:S01]  /*09c0*/  @P0 IADD3 R7, PT, PT, R19, R3, RZ ;  /* 0x0000000313070210 */ /* 0x000fe20007ffe0ff */
[----:B------:R-:W-:Y:S06]  /*09d0*/  @P1 BRA `(.L_x_9) ;  /* 0x0000000000601947 */ /* 0x000fec0003800000 */
        /* <DEDUP_REMOVED lines=24> */
.L_x_9:
        /* <DEDUP_REMOVED lines=13> */
.L_x_10:
[----:B------:R-:W-:Y:S05]  /*0c30*/  BSYNC.RECONVERGENT B0 ;  /* 0x0000000000007941 */ /* 0x000fea0003800200 */
.L_x_8:
[----:B------:R-:W-:Y:S01]  /*0c40*/  ISETP.NE.AND P0, PT, R0, 0x1, PT ;  /* 0x000000010000780c */ /* 0x000fe20003f05270 */
[----:B------:R-:W2:-:S12]  /*0c50*/  LDG.E.64 R16, desc[UR10][R14.64+0x18] ;  /* 0x0000180a0e107981 */ /* 0x000e98000c1e1b00 */
        /* <DEDUP_REMOVED lines=34> */
.L_x_12:
        /* <DEDUP_REMOVED lines=13> */
.L_x_13:
[----:B------:R-:W-:Y:S05]  /*0f50*/  BSYNC.RECONVERGENT B0 ;  /* 0x0000000000007941 */ /* 0x000fea0003800200 */
.L_x_11:
[----:B------:R-:W-:Y:S01]  /*0f60*/  ISETP.NE.AND P0, PT, R0, RZ, PT ;  /* 0x000000ff0000720c */ /* 0x000fe20003f05270 */
        /* <DEDUP_REMOVED lines=35> */
.L_x_15:
[----:B------:R-:W-:Y:S01]  /*11a0*/  MOV R23, R17 ;  /* 0x0000001100177202 */ /* 0x000fe20000000f00 */
[----:B------:R-:W-:Y:S01]  /*11b0*/  IMAD.MOV.U32 R2, RZ, RZ, R26 ;  /* 0x000000ffff027224 */ /* 0x000fe200078e001a */
[----:B------:R-:W-:Y:S02]  /*11c0*/  MOV R3, R27 ;  /* 0x0000001b00037202 */ /* 0x000fe40000000f00 */
[----:B------:R-:W-:-:S07]  /*11d0*/  MOV R10, 0x11f0 ;  /* 0x000011f0000a7802 */ /* 0x000fce0000000f00 */
[----:B------:R-:W-:Y:S05]  /*11e0*/  CALL.REL.NOINC `($__internal_0_$__cuda_sm20_div_u64) ;  /* 0x0000002400147944 */ /* 0x000fea0003c00000 */
[-C--:B------:R-:W-:Y:S02]  /*11f0*/  IADD3 R19, P0, PT, RZ, -R2.reuse, RZ ;  /* 0x80000002ff137210 */ /* 0x080fe40007f1e0ff */
[----:B------:R-:W-:Y:S02]  /*1200*/  MOV R25, R17 ;  /* 0x0000001100197202 */ /* 0x000fe40000000f00 */
[----:B------:R-:W-:Y:S01]  /*1210*/  MOV R10, R2 ;  /* 0x00000002000a7202 */ /* 0x000fe20000000f00 */
[----:B------:R-:W-:Y:S02]  /*1220*/  IMAD.X R11, RZ, RZ, ~R3, P0 ;  /* 0x000000ffff0b7224 */ /* 0x000fe400000e0e03 */
[----:B------:R-:W-:-:S04]  /*1230*/  IMAD.WIDE.U32 R24, R26, R19, R24 ;  /* 0x000000131a187225 */ /* 0x000fc800078e0018 */
[----:B------:R-:W-:-:S04]  /*1240*/  IMAD R11, R11, R26, RZ ;  /* 0x0000001a0b0b7224 */ /* 0x000fc800078e02ff */
[----:B------:R-:W-:-:S04]  /*1250*/  IMAD R11, R27, R19, R11 ;  /* 0x000000131b0b7224 */ /* 0x000fc800078e020b */
[----:B------:R-:W-:Y:S02]  /*1260*/  IMAD.IADD R23, R25, 0x1, R11 ;  /* 0x0000000119177824 */ /* 0x000fe400078e020b */
[----:B------:R-:W-:-:S07]  /*1270*/  IMAD.MOV.U32 R11, RZ, RZ, R3 ;  /* 0x000000ffff0b7224 */ /* 0x000fce00078e0003 */
.L_x_16:
[----:B------:R-:W-:Y:S05]  /*1280*/  BSYNC.RECONVERGENT B0 ;  /* 0x0000000000007941 */ /* 0x000fea0003800200 */
.L_x_14:
[----:B------:R-:W-:Y:S01]  /*1290*/  ISETP.NE.AND P0, PT, R0, -0x1, PT ;  /* 0xffffffff0000780c */ /* 0x000fe20003f05270 */
[----:B------:R-:W2:-:S12]  /*12a0*/  LDG.E.64 R16, desc[UR10][R14.64+0x28] ;  /* 0x0000280a0e107981 */ /* 0x000e98000c1e1b00 */
[----:B------:R-:W3:Y:S01]  /*12b0*/  @P0 LDG.E.64 R2, desc[UR10][R12.64+0x20] ;  /* 0x0000200a0c020981 */ /* 0x000ee2000c1e1b00 */
[----:B------:R-:W-:Y:S01]  /*12c0*/  BSSY.RECONVERGENT B0, `(.L_x_17) ;  /* 0x000002e000007945 */ /* 0x000fe20003800200 */
[----:B--2---:R-:W-:-:S04]  /*12d0*/  LOP3.LUT R18, R23, R17, RZ, 0xfc, !PT ;  /* 0x0000001117127212 */ /* 0x004fc800078efcff */
[----:B------:R-:W-:Y:S01]  /*12e0*/  ISETP.NE.U32.AND P1, PT, R18, RZ, PT ;  /* 0x000000ff1200720c */ /* 0x000fe20003f25070 */
[-C--:B---3--:R-:W-:Y:S02]  /*12f0*/  @P0 IMAD R3, R3, R10.reuse, RZ ;  /* 0x0000000a03030224 */ /* 0x088fe400078e02ff */
[----:B------:R-:W-:-:S04]  /*1300*/  @P0 IMAD.WIDE.U32 R18, R2, R10, R6 ;  /* 0x0000000a02120225 */ /* 0x000fc800078e0006 */
[----:B------:R-:W-:Y:S01]  /*1310*/  @P0 IMAD R3, R2, R11, R3 ;  /* 0x0000000b02030224 */ /* 0x000fe200078e0203 */
[----:B------:R-:W-:-:S03]  /*1320*/  @P0 MOV R6, R18 ;  /* 0x0000001200060202 */ /* 0x000fc60000000f00 */
[----:B------:R-:W-:Y:S02]  /*1330*/  @P0 IMAD.IADD R7, R19, 0x1, R3 ;  /* 0x0000000113070824 */ /* 0x000fe400078e0203 */
[----:B------:R-:W-:Y:S05]  /*1340*/  @P1 BRA `(.L_x_18) ;  /* 0x0000000000601947 */ /* 0x000fea0003800000 */
[----:B------:R-:W0:Y:S01]  /*1350*/  I2F.U32.RP R10, R16 ;  /* 0x00000010000a7306 */ /* 0x000e220000209000 */
[----:B------:R-:W-:Y:S01]  /*1360*/  IMAD.MOV R11, RZ, RZ, -R16 ;  /* 0x000000ffff0b7224 */ /* 0x000fe200078e0a10 */
[----:B------:R-:W-:Y:S02]  /*1370*/  ISETP.NE.U32.AND P2, PT, R16, RZ, PT ;  /* 0x000000ff1000720c */ /* 0x000fe40003f45070 */
[----:B------:R-:W-:-:S04]  /*1380*/  MOV R23, RZ ;  /* 0x000000ff00177202 */ /* 0x000fc80000000f00 */
[----:B0-----:R-:W0:Y:S02]  /*1390*/  MUFU.RCP R10, R10 ;  /* 0x0000000a000a7308 */ /* 0x001e240000001000 */
[----:B0-----:R-:W-:-:S06]  /*13a0*/  IADD3 R2, PT, PT, R10, 0xffffffe, RZ ;  /* 0x0ffffffe0a027810 */ /* 0x001fcc0007ffe0ff */
[----:B------:R0:W1:Y:S02]  /*13b0*/  F2I.FTZ.U32.TRUNC.NTZ R3, R2 ;  /* 0x0000000200037305 */ /* 0x000064000021f000 */
[----:B0-----:R-:W-:Y:S02]  /*13c0*/  HFMA2 R2, -RZ, RZ, 0, 0 ;  /* 0x00000000ff027431 */ /* 0x001fe400000001ff */
[----:B-1----:R-:W-:-:S04]  /*13d0*/  IMAD R11, R11, R3, RZ ;  /* 0x000000030b0b7224 */ /* 0x002fc800078e02ff */
[----:B------:R-:W-:-:S06]  /*13e0*/  IMAD.HI.U32 R3, R3, R11, R2 ;  /* 0x0000000b03037227 */ /* 0x000fcc00078e0002 */
[----:B------:R-:W-:-:S04]  /*13f0*/  IMAD.HI.U32 R3, R3, R24, RZ ;  /* 0x0000001803037227 */ /* 0x000fc800078e00ff */
[----:B------:R-:W-:-:S04]  /*1400*/  IMAD.MOV R11, RZ, RZ, -R3 ;  /* 0x000000ffff0b7224 */ /* 0x000fc800078e0a03 */
[----:B------:R-:W-:-:S05]  /*1410*/  IMAD R11, R16, R11, R24 ;  /* 0x0000000b100b7224 */ /* 0x000fca00078e0218 */
[----:B------:R-:W-:-:S13]  /*1420*/  ISETP.GE.U32.AND P0, PT, R11, R16, PT ;  /* 0x000000100b00720c */ /* 0x000fda0003f06070 */
[----:B------:R-:W-:Y:S01]  /*1430*/  @P0 IADD3 R11, PT, PT, -R16, R11, RZ ;  /* 0x0000000b100b0210 */ /* 0x000fe20007ffe1ff */
[----:B------:R-:W-:-:S03]  /*1440*/  @P0 VIADD R3, R3, 0x1 ;  /* 0x0000000103030836 */ /* 0x000fc60000000000 */
[----:B------:R-:W-:-:S13]  /*1450*/  ISETP.GE.U32.AND P1, PT, R11, R16, PT ;  /* 0x000000100b00720c */ /* 0x000fda0003f26070 */
[----:B------:R-:W-:Y:S02]  /*1460*/  @P1 IADD3 R3, PT, PT, R3, 0x1, RZ ;  /* 0x0000000103031810 */ /* 0x000fe40007ffe0ff */
[----:B------:R-:W-:-:S05]  /*1470*/  @!P2 LOP3.LUT R3, RZ, R16, RZ, 0x33, !PT ;  /* 0x00000010ff03a212 */ /* 0x000fca00078e33ff */
[--C-:B------:R-:W-:Y:S02]  /*1480*/  IMAD.MOV R11, RZ, RZ, -R3.reuse ;  /* 0x000000ffff0b7224 */ /* 0x100fe400078e0a03 */
[----:B------:R-:W-:Y:S02]  /*1490*/  IMAD.MOV.U32 R10, RZ, RZ, R3 ;  /* 0x000000ffff0a7224 */ /* 0x000fe400078e0003 */
[----:B------:R-:W-:Y:S02]  /*14a0*/  IMAD R24, R16, R11, R24 ;  /* 0x0000000b10187224 */ /* 0x000fe400078e0218 */
[----:B------:R-:W-:Y:S01]  /*14b0*/  HFMA2 R11, -RZ, RZ, 0, 0 ;  /* 0x00000000ff0b7431 */ /* 0x000fe200000001ff */
[----:B------:R-:W-:Y:S06]  /*14c0*/  BRA `(.L_x_19) ;  /* 0x0000000000347947 */ /* 0x000fec0003800000 */
.L_x_18:
        /* <DEDUP_REMOVED lines=13> */
.L_x_19:
[----:B------:R-:W-:Y:S05]  /*15a0*/  BSYNC.RECONVERGENT B0 ;  /* 0x0000000000007941 */ /* 0x000fea0003800200 */
.L_x_17:
        /* <DEDUP_REMOVED lines=31> */
[----:B------:R-:W-:-:S04]  /*17a0*/  IMAD.MOV R3, RZ, RZ, -R2 ;  /* 0x000000ffff037224 */ /* 0x000fc800078e0a02 */
[----:B------:R-:W-:Y:S02]  /*17b0*/  IMAD R24, R16, R3, R24 ;  /* 0x0000000310187224 */ /* 0x000fe400078e0218 */
[----:B------:R-:W-:Y:S01]  /*17c0*/  IMAD.MOV.U32 R3, RZ, RZ, RZ ;  /* 0x000000ffff037224 */ /* 0x000fe200078e00ff */
[----:B------:R-:W-:Y:S06]  /*17d0*/  BRA `(.L_x_22) ;  /* 0x00000000002c7947 */ /* 0x000fec0003800000 */
.L_x_21:
[----:B------:R-:W-:Y:S01]  /*17e0*/  MOV R2, R16 ;  /* 0x0000001000027202 */ /* 0x000fe20000000f00 */
[----:B------:R-:W-:Y:S01]  /*17f0*/  IMAD.MOV.U32 R3, RZ, RZ, R17 ;  /* 0x000000ffff037224 */ /* 0x000fe200078e0011 */
[----:B------:R-:W-:-:S07]  /*1800*/  MOV R10, 0x1820 ;  /* 0x00001820000a7802 */ /* 0x000fce0000000f00 */
[----:B------:R-:W-:Y:S05]  /*1810*/  CALL.REL.NOINC `($__internal_0_$__cuda_sm20_div_u64) ;  /* 0x0000001c00887944 */ /* 0x000fea0003c00000 */
[----:B------:R-:W-:Y:S01]  /*1820*/  IADD3 R19, P0, PT, RZ, -R2, RZ ;  /* 0x80000002ff137210 */ /* 0x000fe20007f1e0ff */
[----:B------:R-:W-:-:S03]  /*1830*/  IMAD.MOV.U32 R25, RZ, RZ, R23 ;  /* 0x000000ffff197224 */ /* 0x000fc600078e0017 */
[----:B------:R-:W-:Y:S01]  /*1840*/  IADD3.X R11, PT, PT, RZ, ~R3, RZ, P0, !PT ;  /* 0x80000003ff0b7210 */ /* 0x000fe200007fe4ff */
[----:B------:R-:W-:-:S04]  /*1850*/  IMAD.WIDE.U32 R24, R16, R19, R24 ;  /* 0x0000001310187225 */ /* 0x000fc800078e0018 */
[----:B------:R-:W-:-:S04]  /*1860*/  IMAD R11, R11, R16, RZ ;  /* 0x000000100b0b7224 */ /* 0x000fc800078e02ff */
[----:B------:R-:W-:-:S05]  /*1870*/  IMAD R11, R17, R19, R11 ;  /* 0x00000013110b7224 */ /* 0x000fca00078e020b */
[----:B------:R-:W-:-:S07]  /*1880*/  IADD3 R17, PT, PT, R25, R11, RZ ;  /* 0x0000000b19117210 */ /* 0x000fce0007ffe0ff */
.L_x_22:
[----:B------:R-:W-:Y:S05]  /*1890*/  BSYNC.RECONVERGENT B0 ;  /* 0x0000000000007941 */ /* 0x000fea0003800200 */
.L_x_20:
        /* <DEDUP_REMOVED lines=31> */
[----:B------:R-:W-:-:S05]  /*1a90*/  IADD3 R3, PT, PT, -R2, RZ, RZ ;  /* 0x000000ff02037210 */ /* 0x000fca0007ffe1ff */
[----:B------:R-:W-:Y:S02]  /*1aa0*/  IMAD R24, R14, R3, R24 ;  /* 0x000000030e187224 */ /* 0x000fe400078e0218 */
[----:B------:R-:W-:Y:S01]  /*1ab0*/  HFMA2 R3, -RZ, RZ, 0, 0 ;  /* 0x00000000ff037431 */ /* 0x000fe200000001ff */
[----:B------:R-:W-:Y:S06]  /*1ac0*/  BRA `(.L_x_25) ;  /* 0x0000000000307947 */ /* 0x000fec0003800000 */
.L_x_24:
[----:B------:R-:W-:Y:S01]  /*1ad0*/  IMAD.MOV.U32 R23, RZ, RZ, R17 ;  /* 0x000000ffff177224 */ /* 0x000fe200078e0011 */
        /* <DEDUP_REMOVED lines=11> */
.L_x_25:
[----:B------:R-:W-:Y:S05]  /*1b90*/  BSYNC.RECONVERGENT B0 ;  /* 0x0000000000007941 */ /* 0x000fea0003800200 */
.L_x_23:
[----:B------:R-:W-:-:S13]  /*1ba0*/  ISETP.NE.AND P0, PT, R0, -0x4, PT ;  /* 0xfffffffc0000780c */ /* 0x000fda0003f05270 */
[----:B------:R-:W2:Y:S01]  /*1bb0*/  @P0 LDG.E.64 R12, desc[UR10][R12.64+0x38] ;  /* 0x0000380a0c0c0981 */ /* 0x000ea2000c1e1b00 */
[----:B------:R-:W-:Y:S01]  /*1bc0*/  UMOV UR6, UR8 ;  /* 0x0000000800067c82 */ /* 0x000fe20008000000 */
[----:B------:R-:W-:Y:S01]  /*1bd0*/  UIADD3 UR4, UP0, UPT, UR4, 0x8, URZ ;  /* 0x0000000804047890 */ /* 0x000fe2000ff1e0ff */
[----:B------:R-:W-:Y:S01]  /*1be0*/  IADD3 R4, P1, PT, R4, 0x40, RZ ;  /* 0x0000004004047810 */ /* 0x000fe20007f3e0ff */
[----:B------:R-:W-:Y:S01]  /*1bf0*/  ULOP3.LUT UR13, UR6, 0xfffffff8, URZ, 0xc0, !UPT ;  /* 0xfffffff8060d7892 */ /* 0x000fe2000f8ec0ff */
[----:B------:R-:W-:Y:S01]  /*1c00*/  VIADD R0, R0, 0x8 ;  /* 0x0000000800007836 */ /* 0x000fe20000000000 */
[----:B------:R-:W-:Y:S01]  /*1c10*/  UIADD3.X UR5, UPT, UPT, URZ, UR5, URZ, UP0, !UPT ;  /* 0x00000005ff057290 */ /* 0x000fe200087fe4ff */
[----:B------:R-:W-:Y:S01]  /*1c20*/  IADD3.X R5, PT, PT, RZ, R5, RZ, P1, !PT ;  /* 0x00000005ff057210 */ /* 0x000fe20000ffe4ff */
[----:B------:R-:W-:Y:S02]  /*1c30*/  UIADD3 UR7, UP0, UPT, UR4, -UR13, URZ ;  /* 0x8000000d04077290 */ /* 0x000fe4000ff1e0ff */
[----:B------:R-:W-:-:S02]  /*1c40*/  UIADD3 UR14, UP1, UPT, UR14, 0x40, URZ ;  /* 0x000000400e0e7890 */ /* 0x000fc4000ff3e0ff */
[----:B------:R-:W-:Y:S02]  /*1c50*/  UIADD3.X UR12, UPT, UPT, UR5, ~UR9, URZ, UP0, !UPT ;  /* 0x80000009050c7290 */ /* 0x000fe400087fe4ff */
[----:B------:R-:W-:Y:S02]  /*1c60*/  UISETP.NE.U32.AND UP0, UPT, UR7, URZ, UPT ;  /* 0x000000ff0700728c */ /* 0x000fe4000bf05070 */
[----:B------:R-:W-:Y:S02]  /*1c70*/  UIADD3.X UR15, UPT, UPT, URZ, UR15, URZ, UP1, !UPT ;  /* 0x0000000fff0f7290 */ /* 0x000fe40008ffe4ff */
[----:B------:R-:W-:Y:S01]  /*1c80*/  UISETP.NE.AND.EX UP0, UPT, UR12, URZ, UPT, UP0 ;  /* 0x000000ff0c00728c */ /* 0x000fe2000bf05300 */
[-C--:B--2---:R-:W-:Y:S02]  /*1c90*/  @P0 IMAD R15, R13, R2.reuse, RZ ;  /* 0x000000020d0f0224 */ /* 0x084fe400078e02ff */
[----:B------:R-:W-:-:S04]  /*1ca0*/  @P0 IMAD.WIDE.U32 R10, R12, R2, R6 ;  /* 0x000000020c0a0225 */ /* 0x000fc800078e0006 */
[----:B------:R-:W-:Y:S02]  /*1cb0*/  @P0 IMAD R15, R12, R3, R15 ;  /* 0x000000030c0f0224 */ /* 0x000fe400078e020f */
[----:B------:R-:W-:-:S03]  /*1cc0*/  @P0 IMAD.MOV.U32 R6, RZ, RZ, R10 ;  /* 0x000000ffff060224 */ /* 0x000fc600078e000a */
[----:B------:R-:W-:Y:S01]  /*1cd0*/  @P0 IADD3 R7, PT, PT, R11, R15, RZ ;  /* 0x0000000f0b070210 */ /* 0x000fe20007ffe0ff */
[----:B------:R-:W-:Y:S06]  /*1ce0*/  BRA.U UP0, `(.L_x_26) ;  /* 0xffffffe5005c7547 */ /* 0x000fec000b83ffff */
[----:B------:R-:W0:Y:S01]  /*1cf0*/  LDC R3, c[0x0][0x39c] ;  /* 0x0000e700ff037b82 */ /* 0x000e220000000800 */
[----:B------:R-:W-:-:S07]  /*1d00*/  IMAD.U32 R0, RZ, RZ, UR13 ;  /* 0x0000000dff007e24 */ /* 0x000fce000f8e00ff */
.L_x_1:
[----:B------:R-:W-:-:S04]  /*1d10*/  ULOP3.LUT UR4, UR6, 0x7, URZ, 0xc0, !UPT ;  /* 0x0000000706047892 */ /* 0x000fc8000f8ec0ff */
[----:B------:R-:W-:-:S04]  /*1d20*/  UISETP.NE.U32.AND UP0, UPT, UR4, URZ, UPT ;  /* 0x000000ff0400728c */ /* 0x000fc8000bf05070 */
[----:B------:R-:W-:-:S09]  /*1d30*/  UISETP.NE.AND.EX UP0, UPT, URZ, URZ, UPT, UP0 ;  /* 0x000000ffff00728c */ /* 0x000fd2000bf05300 */
[----:B------:R-:W-:Y:S05]  /*1d40*/  BRA.U !UP0, `(.L_x_0) ;  /* 0x0000001908187547 */ /* 0x000fea000b800000 */
[----:B------:R-:W-:Y:S02]  /*1d50*/  UISETP.GE.U32.AND UP0, UPT, UR4, 0x4, UPT ;  /* 0x000000040400788c */ /* 0x000fe4000bf06070 */
[----:B------:R-:W-:Y:S02]  /*1d60*/  ULOP3.LUT UR5, UR6, 0x3, URZ, 0xc0, !UPT ;  /* 0x0000000306057892 */ /* 0x000fe4000f8ec0ff */
[----:B------:R-:W-:-:S09]  /*1d70*/  UISETP.GE.U32.AND.EX UP0, UPT, URZ, URZ, UPT, UP0 ;  /* 0x000000ffff00728c */ /* 0x000fd2000bf06100 */
[----:B------:R-:W-:Y:S05]  /*1d80*/  BRA.U !UP0, `(.L_x_27) ;  /* 0x0000000d085c7547 */ /* 0x000fea000b800000 */
[----:B------:R-:W1:Y:S01]  /*1d90*/  LDCU.64 UR8, c[0x0][0x3a0] ;  /* 0x00007400ff0877ac */ /* 0x000e620008000a00 */
[C---:B------:R-:W-:Y:S02]  /*1da0*/  SHF.L.U32 R5, R0.reuse, 0x3, RZ ;  /* 0x0000000300057819 */ /* 0x040fe400000006ff */
[----:B0-----:R-:W-:Y:S02]  /*1db0*/  SHF.L.U64.HI R4, R0, 0x3, R3 ;  /* 0x0000000300047819 */ /* 0x001fe40000010203 */
[----:B-1----:R-:W-:-:S04]  /*1dc0*/  IADD3 R12, P0, PT, R5, UR8, RZ ;  /* 0x00000008050c7c10 */ /* 0x002fc8000ff1e0ff */
[----:B------:R-:W-:-:S06]  /*1dd0*/  IADD3.X R13, PT, PT, R4, UR9, RZ, P0, !PT ;  /* 0x00000009040d7c10 */ /* 0x000fcc00087fe4ff */
[----:B------:R-:W2:Y:S01]  /*1de0*/  LDG.E.64 R12, desc[UR10][R12.64] ;  /* 0x0000000a0c0c7981 */ /* 0x000ea2000c1e1b00 */
[----:B------:R-:W-:Y:S01]  /*1df0*/  BSSY.RECONVERGENT B0, `(.L_x_28) ;  /* 0x0000026000007945 */ /* 0x000fe20003800200 */
[----:B--2---:R-:W-:-:S04]  /*1e00*/  LOP3.LUT R2, R23, R13, RZ, 0xfc, !PT ;  /* 0x0000000d17027212 */ /* 0x004fc800078efcff */
[----:B------:R-:W-:-:S13]  /*1e10*/  ISETP.NE.U32.AND P0, PT, R2, RZ, PT ;  /* 0x000000ff0200720c */ /* 0x000fda0003f05070 */
        /* <DEDUP_REMOVED lines=24> */
.L_x_29:
[----:B------:R-:W-:Y:S01]  /*1fa0*/  IMAD.MOV.U32 R2, RZ, RZ, R12 ;  /* 0x000000ffff027224 */ /* 0x000fe200078e000c */
[----:B------:R-:W-:Y:S02]  /*1fb0*/  MOV R3, R13 ;  /* 0x0000000d00037202 */ /* 0x000fe40000000f00 */
[----:B------:R-:W-:-:S07]  /*1fc0*/  MOV R10, 0x1fe0 ;  /* 0x00001fe0000a7802 */ /* 0x000fce0000000f00 */
[----:B------:R-:W-:Y:S05]  /*1fd0*/  CALL.REL.NOINC `($__internal_0_$__cuda_sm20_div_u64) ;  /* 0x0000001400987944 */ /* 0x000fea0003c00000 */
[----:B------:R-:W-:Y:S02]  /*1fe0*/  IADD3 R15, P0, PT, RZ, -R2, RZ ;  /* 0x80000002ff0f7210 */ /* 0x000fe40007f1e0ff */
[----:B------:R-:W-:-:S03]  /*1ff0*/  MOV R25, R23 ;  /* 0x0000001700197202 */ /* 0x000fc60000000f00 */
[----:B------:R-:W-:Y:S02]  /*2000*/  IMAD.X R11, RZ, RZ, ~R3, P0 ;  /* 0x000000ffff0b7224 */ /* 0x000fe400000e0e03 */
[----:B------:R-:W-:-:S04]  /*2010*/  IMAD.WIDE.U32 R24, R12, R15, R24 ;  /* 0x0000000f0c187225 */ /* 0x000fc800078e0018 */
[----:B------:R-:W-:-:S04]  /*2020*/  IMAD R11, R11, R12, RZ ;  /* 0x0000000c0b0b7224 */ /* 0x000fc800078e02ff */
[----:B------:R-:W-:-:S04]  /*2030*/  IMAD R11, R13, R15, R11 ;  /* 0x0000000f0d0b7224 */ /* 0x000fc800078e020b */
[----:B------:R-:W-:-:S07]  /*2040*/  IMAD.IADD R23, R25, 0x1, R11 ;  /* 0x0000000119177824 */ /* 0x000fce00078e020b */
.L_x_30:
[----:B------:R-:W-:Y:S05]  /*2050*/  BSYNC.RECONVERGENT B0 ;  /* 0x0000000000007941 */ /* 0x000fea0003800200 */
.L_x_28:
[----:B------:R-:W0:Y:S01]  /*2060*/  LDCU UR4, c[0x0][0x388] ;  /* 0x00007100ff0477ac */ /* 0x000e220008000800 */
[----:B------:R-:W-:Y:S02]  /*2070*/  LOP3.LUT R14, R5, 0xfffffff8, RZ, 0xc0, !PT ;  /* 0xfffffff8050e7812 */ /* 0x000fe400078ec0ff */
[----:B------:R-:W-:Y:S01]  /*2080*/  LOP3.LUT R12, R4, 0x7, RZ, 0xc0, !PT ;  /* 0x00000007040c7812 */ /* 0x000fe200078ec0ff */
[----:B------:R-:W1:Y:S01]  /*2090*/  LDCU.64 UR8, c[0x0][0x3a0] ;  /* 0x00007400ff0877ac */ /* 0x000e620008000a00 */
[----:B0-----:R-:W-:Y:S02]  /*20a0*/  ISETP.NE.AND P0, PT, R0, UR4, PT ;  /* 0x0000000400007c0c */ /* 0x001fe4000bf05270 */
[----:B-1----:R-:W-:-:S04]  /*20b0*/  IADD3 R14, P2, PT, R14, UR8, RZ ;  /* 0x000000080e0e7c10 */ /* 0x002fc8000ff5e0ff */
[----:B------:R-:W-:-:S07]  /*20c0*/  IADD3.X R15, PT, PT, R12, UR9, RZ, P2, !PT ;  /* 0x000000090c0f7c10 */ /* 0x000fce00097fe4ff */
[----:B------:R-:W0:Y:S02]  /*20d0*/  @P0 LDC.64 R10, c[0x0][0x3a8] ;  /* 0x0000ea00ff0a0b82 */ /* 0x000e240000000a00 */
[----:B0-----:R-:W-:-:S04]  /*20e0*/  @P0 IADD3 R10, P1, PT, R5, R10, RZ ;  /* 0x0000000a050a0210 */ /* 0x001fc80007f3e0ff */
[----:B------:R-:W-:Y:S02]  /*20f0*/  @P0 IADD3.X R11, PT, PT, R4, R11, RZ, P1, !PT ;  /* 0x0000000b040b0210 */ /* 0x000fe40000ffe4ff */
[----:B------:R-:W2:Y:S04]  /*2100*/  LDG.E.64 R4, desc[UR10][R14.64+0x8] ;  /* 0x0000080a0e047981 */ /* 0x000ea8000c1e1b00 */
        /* <DEDUP_REMOVED lines=19> */
[----:B------:R-:W-:-:S04]  /*2240*/  IMAD.HI.U32 R3, R3, R11, R2 ;  /* 0x0000000b03037227 */ /* 0x000fc800078e0002 */
[----:B------:R-:W-:Y:S02]  /*2250*/  HFMA2 R11, -RZ, RZ, 0, 0 ;  /* 0x00000000ff0b7431 */ /* 0x000fe400000001ff */
        /* <DEDUP_REMOVED lines=10> */
[----:B------:R-:W-:Y:S01]  /*2300*/  IMAD R24, R4, R3, R24 ;  /* 0x0000000304187224 */ /* 0x000fe200078e0218 */
[----:B------:R-:W-:Y:S06]  /*2310*/  BRA `(.L_x_33) ;  /* 0x0000000000347947 */ /* 0x000fec0003800000 */
.L_x_32:
        /* <DEDUP_REMOVED lines=13> */
.L_x_33:
[----:B------:R-:W-:Y:S05]  /*23f0*/  BSYNC.RECONVERGENT B0 ;  /* 0x0000000000007941 */ /* 0x000fea0003800200 */
.L_x_31:
[----:B------:R-:W0:Y:S01]  /*2400*/  LDC.64 R4, c[0x0][0x3a8] ;  /* 0x0000ea00ff047b82 */ /* 0x000e220000000a00 */
[----:B------:R-:W1:Y:S01]  /*2410*/  LDCU UR4, c[0x0][0x388] ;  /* 0x00007100ff0477ac */ /* 0x000e620008000800 */
[----:B------:R-:W-:Y:S01]  /*2420*/  IADD3 R2, PT, PT, R0, 0x1, RZ ;  /* 0x0000000100027810 */ /* 0x000fe20007ffe0ff */
[----:B------:R-:W2:Y:S03]  /*2430*/  LDG.E.64 R12, desc[UR10][R14.64+0x10] ;  /* 0x0000100a0e0c7981 */ /* 0x000ea6000c1e1b00 */
[----:B-1----:R-:W-:Y:S02]  /*2440*/  ISETP.NE.AND P0, PT, R2, UR4, PT ;  /* 0x0000000402007c0c */ /* 0x002fe4000bf05270 */
[----:B0-----:R-:W-:-:S04]  /*2450*/  LEA R4, P1, R0, R4, 0x3 ;  /* 0x0000000400047211 */ /* 0x001fc800078218ff */
[----:B------:R-:W-:-:S07]  /*2460*/  LEA.HI.X R5, R0, R5, RZ, 0x3, P1 ;  /* 0x0000000500057211 */ /* 0x000fce00008f1cff */
        /* <DEDUP_REMOVED lines=33> */
.L_x_35:
        /* <DEDUP_REMOVED lines=11> */
.L_x_36:
[----:B------:R-:W-:Y:S05]  /*2730*/  BSYNC.RECONVERGENT B0 ;  /* 0x0000000000007941 */ /* 0x000fea0003800200 */
.L_x_34:
[----:B------:R-:W0:Y:S01]  /*2740*/  LDCU UR4, c[0x0][0x388] ;  /* 0x00007100ff0477ac */ /* 0x000e220008000800 */
[----:B------:R-:W-:Y:S01]  /*2750*/  IADD3 R10, PT, PT, R0, 0x2, RZ ;  /* 0x00000002000a7810 */ /* 0x000fe20007ffe0ff */
[----:B------:R-:W2:Y:S03]  /*2760*/  LDG.E.64 R14, desc[UR10][R14.64+0x18] ;  /* 0x0000180a0e0e7981 */ /* 0x000ea6000c1e1b00 */
[----:B0-----:R-:W-:-:S13]  /*2770*/  ISETP.NE.AND P0, PT, R10, UR4, PT ;  /* 0x000000040a007c0c */ /* 0x001fda000bf05270 */
        /* <DEDUP_REMOVED lines=33> */
.L_x_38:
        /* <DEDUP_REMOVED lines=11> */
.L_x_39:
[----:B------:R-:W-:Y:S05]  /*2a40*/  BSYNC.RECONVERGENT B0 ;  /* 0x0000000000007941 */ /* 0x000fea0003800200 */
.L_x_37:
[----:B------:R-:W0:Y:S01]  /*2a50*/  LDCU UR4, c[0x0][0x388] ;  /* 0x00007100ff0477ac */ /* 0x000e220008000800 */
[----:B------:R-:W-:-:S04]  /*2a60*/  IADD3 R10, PT, PT, R0, 0x3, RZ ;  /* 0x00000003000a7810 */ /* 0x000fc80007ffe0ff */
[----:B0-----:R-:W-:-:S13]  /*2a70*/  ISETP.NE.AND P0, PT, R10, UR4, PT ;  /* 0x000000040a007c0c */ /* 0x001fda000bf05270 */
[----:B------:R-:W2:Y:S01]  /*2a80*/  @P0 LDG.E.64 R4, desc[UR10][R4.64+0x18] ;  /* 0x0000180a04040981 */ /* 0x000ea2000c1e1b00 */
[----:B------:R-:W-:Y:S01]  /*2a90*/  IADD3 R0, PT, PT, R0, 0x4, RZ ;  /* 0x0000000400007810 */ /* 0x000fe20007ffe0ff */
[-C--:B--2---:R-:W-:Y:S02]  /*2aa0*/  @P0 IMAD R13, R5, R2.reuse, RZ ;  /* 0x00000002050d0224 */ /* 0x084fe400078e02ff */
[----:B------:R-:W-:-:S04]  /*2ab0*/  @P0 IMAD.WIDE.U32 R10, R4, R2, R6 ;  /* 0x00000002040a0225 */ /* 0x000fc800078e0006 */
[----:B------:R-:W-:Y:S01]  /*2ac0*/  @P0 IMAD R13, R4, R3, R13 ;  /* 0x00000003040d0224 */ /* 0x000fe200078e020d */
[----:B------:R-:W-:Y:S01]  /*2ad0*/  @P0 MOV R6, R10 ;  /* 0x0000000a00060202 */ /* 0x000fe20000000f00 */
[----:B------:R-:W-:Y:S02]  /*2ae0*/  IMAD.MOV.U32 R3, RZ, RZ, RZ ;  /* 0x000000ffff037224 */ /* 0x000fe400078e00ff */
[----:B------:R-:W-:-:S07]  /*2af0*/  @P0 IMAD.IADD R7, R11, 0x1, R13 ;  /* 0x000000010b070824 */ /* 0x000fce00078e020d */
.L_x_27:
[----:B------:R-:W-:-:S04]  /*2b00*/  UISETP.NE.U32.AND UP0, UPT, UR5, URZ, UPT ;  /* 0x000000ff0500728c */ /* 0x000fc8000bf05070 */
[----:B------:R-:W-:-:S09]  /*2b10*/  UISETP.NE.AND.EX UP0, UPT, URZ, URZ, UPT, UP0 ;  /* 0x000000ffff00728c */ /* 0x000fd2000bf05300 */
[----:B------:R-:W-:Y:S05]  /*2b20*/  BRA.U !UP0, `(.L_x_0) ;  /* 0x0000000908a07547 */ /* 0x000fea000b800000 */
[----:B------:R-:W-:-:S04]  /*2b30*/  UISETP.NE.U32.AND UP0, UPT, UR5, 0x1, UPT ;  /* 0x000000010500788c */ /* 0x000fc8000bf05070 */
[----:B------:R-:W-:-:S09]  /*2b40*/  UISETP.NE.AND.EX UP0, UPT, URZ, URZ, UPT, UP0 ;  /* 0x000000ffff00728c */ /* 0x000fd2000bf05300 */
[----:B------:R-:W-:Y:S05]  /*2b50*/  BRA.U !UP0, `(.L_x_40) ;  /* 0x0000000508cc7547 */ /* 0x000fea000b800000 */
[----:B------:R-:W1:Y:S01]  /*2b60*/  LDCU.64 UR8, c[0x0][0x3a0] ;  /* 0x00007400ff0877ac */ /* 0x000e620008000a00 */
[C---:B------:R-:W-:Y:S01]  /*2b70*/  IMAD.SHL.U32 R5, R0.reuse, 0x8, RZ ;  /* 0x0000000800057824 */ /* 0x040fe200078e00ff */
[----:B0-----:R-:W-:-:S04]  /*2b80*/  SHF.L.U64.HI R4, R0, 0x3, R3 ;  /* 0x0000000300047819 */ /* 0x001fc80000010203 */
        /* <DEDUP_REMOVED lines=30> */
.L_x_42:
        /* <DEDUP_REMOVED lines=11> */
.L_x_43:
[----:B------:R-:W-:Y:S05]  /*2e20*/  BSYNC.RECONVERGENT B0 ;  /* 0x0000000000007941 */ /* 0x000fea0003800200 */
.L_x_41:
        /* <DEDUP_REMOVED lines=8> */
[----:B0-----:R-:W-:-:S05]  /*2eb0*/  @P0 IADD3 R10, P1, PT, R5, R10, RZ ;  /* 0x0000000a050a0210 */ /* 0x001fca0007f3e0ff */
[----:B------:R-:W-:Y:S02]  /*2ec0*/  @P0 IMAD.X R11, R4, 0x1, R11, P1 ;  /* 0x00000001040b0824 */ /* 0x000fe400008e060b */
[----:B------:R-:W2:Y:S04]  /*2ed0*/  LDG.E.64 R4, desc[UR10][R14.64+0x8] ;  /* 0x0000080a0e047981 */ /* 0x000ea8000c1e1b00 */
        /* <DEDUP_REMOVED lines=33> */
.L_x_45:
        /* <DEDUP_REMOVED lines=11> */
.L_x_46:
[----:B------:R-:W-:Y:S05]  /*31a0*/  BSYNC.RECONVERGENT B0 ;  /* 0x0000000000007941 */ /* 0x000fea0003800200 */
.L_x_44:
[----:B------:R-:W0:Y:S01]  /*31b0*/  LDC R5, c[0x0][0x388] ;  /* 0x0000e200ff057b82 */ /* 0x000e220000000800 */
[----:B------:R-:W-:-:S05]  /*31c0*/  VIADD R4, R0, 0x1 ;  /* 0x0000000100047836 */ /* 0x000fca0000000000 */
[----:B0-----:R-:W-:-:S13]  /*31d0*/  ISETP.NE.AND P0, PT, R4, R5, PT ;  /* 0x000000050400720c */ /* 0x001fda0003f05270 */
[----:B------:R-:W0:Y:S02]  /*31e0*/  @P0 LDC.64 R4, c[0x0][0x3a8] ;  /* 0x0000ea00ff040b82 */ /* 0x000e240000000a00 */
[----:B0-----:R-:W-:-:S04]  /*31f0*/  @P0 LEA R4, P1, R0, R4, 0x3 ;  /* 0x0000000400040211 */ /* 0x001fc800078218ff */
[----:B------:R-:W-:-:S06]  /*3200*/  @P0 LEA.HI.X R5, R0, R5, RZ, 0x3, P1 ;  /* 0x0000000500050211 */ /* 0x000fcc00008f1cff */
[----:B------:R-:W2:Y:S01]  /*3210*/  @P0 LDG.E.64 R4, desc[UR10][R4.64+0x8] ;  /* 0x0000080a04040981 */ /* 0x000ea2000c1e1b00 */
[----:B------:R-:W-:Y:S02]  /*3220*/  VIADD R0, R0, 0x2 ;  /* 0x0000000200007836 */ /* 0x000fe40000000000 */
[-C--:B--2---:R-:W-:Y:S02]  /*3230*/  @P0 IMAD R13, R5, R2.reuse, RZ ;  /* 0x00000002050d0224 */ /* 0x084fe400078e02ff */
[----:B------:R-:W-:-:S04]  /*3240*/  @P0 IMAD.WIDE.U32 R10, R4, R2, R6 ;  /* 0x00000002040a0225 */ /* 0x000fc800078e0006 */
[----:B------:R-:W-:Y:S02]  /*3250*/  @P0 IMAD R13, R4, R3, R13 ;  /* 0x00000003040d0224 */ /* 0x000fe400078e020d */
[----:B------:R-:W-:Y:S02]  /*3260*/  HFMA2 R3, -RZ, RZ, 0, 0 ;  /* 0x00000000ff037431 */ /* 0x000fe400000001ff */
[----:B------:R-:W-:Y:S01]  /*3270*/  @P0 IMAD.MOV.U32 R6, RZ, RZ, R10 ;  /* 0x000000ffff060224 */ /* 0x000fe200078e000a */
[----:B------:R-:W-:-:S07]  /*3280*/  @P0 IADD3 R7, PT, PT, R11, R13, RZ ;  /* 0x0000000d0b070210 */ /* 0x000fce0007ffe0ff */
.L_x_40:
[----:B------:R-:W1:Y:S02]  /*3290*/  LDCU UR4, c[0x0][0x398] ;  /* 0x00007300ff0477ac */ /* 0x000e640008000800 */
[----:B-1----:R-:W-:-:S04]  /*32a0*/  ULOP3.LUT UR4, UR4, 0x1, URZ, 0xc0, !UPT ;  /* 0x0000000104047892 */ /* 0x002fc8000f8ec0ff */
[----:B------:R-:W-:-:S04]  /*32b0*/  UISETP.NE.U32.AND UP0, UPT, UR4, 0x1, UPT ;  /* 0x000000010400788c */ /* 0x000fc8000bf05070 */
[----:B------:R-:W-:-:S09]  /*32c0*/  UISETP.NE.U32.AND.EX UP0, UPT, URZ, URZ, UPT, UP0 ;  /* 0x000000ffff00728c */ /* 0x000fd2000bf05100 */
[----:B------:R-:W-:Y:S05]  /*32d0*/  BRA.U UP0, `(.L_x_0) ;  /* 0x0000000100b47547 */ /* 0x000fea000b800000 */
        /* <DEDUP_REMOVED lines=11> */
[----:B------:R-:W-:Y:S02]  /*3390*/  IADD3 R13, PT, PT, RZ, -R2, RZ ;  /* 0x80000002ff0d7210 */ /* 0x000fe40007ffe0ff */
[----:B------:R-:W-:-:S05]  /*33a0*/  ISETP.NE.U32.AND P2, PT, R2, RZ, PT ;  /* 0x000000ff0200720c */ /* 0x000fca0003f45070 */
[----:B0-----:R-:W0:Y:S02]  /*33b0*/  MUFU.RCP R3, R3 ;  /* 0x0000000300037308 */ /* 0x001e240000001000 */
[----:B0-----:R-:W-:Y:S02]  /*33c0*/  VIADD R10, R3, 0xffffffe ;  /* 0x0ffffffe030a7836 */ /* 0x001fe40000000000 */
[----:B------:R-:W-:-:S04]  /*33d0*/  IMAD.MOV.U32 R3, RZ, RZ, RZ ;  /* 0x000000ffff037224 */ /* 0x000fc800078e00ff */
        /* <DEDUP_REMOVED lines=13> */
[----:B------:R-:W-:Y:S01]  /*34b0*/  MOV R2, R11 ;  /* 0x0000000b00027202 */ /* 0x000fe20000000f00 */
[----:B------:R-:W-:Y:S06]  /*34c0*/  BRA `(.L_x_49) ;  /* 0x0000000000087947 */ /* 0x000fec0003800000 */
.L_x_48:
[----:B------:R-:W-:-:S07]  /*34d0*/  MOV R10, 0x34f0 ;  /* 0x000034f0000a7802 */ /* 0x000fce0000000f00 */
[----:B------:R-:W-:Y:S05]  /*34e0*/  CALL.REL.NOINC `($__internal_0_$__cuda_sm20_div_u64) ;  /* 0x0000000000547944 */ /* 0x000fea0003c00000 */
.L_x_49:
[----:B------:R-:W-:Y:S05]  /*34f0*/  BSYNC.RECONVERGENT B0 ;  /* 0x0000000000007941 */ /* 0x000fea0003800200 */
.L_x_47:
[----:B------:R-:W0:Y:S02]  /*3500*/  LDCU UR4, c[0x0][0x388] ;  /* 0x00007100ff0477ac */ /* 0x000e240008000800 */
[----:B0-----:R-:W-:-:S13]  /*3510*/  ISETP.NE.AND P0, PT, R0, UR4, PT ;  /* 0x0000000400007c0c */ /* 0x001fda000bf05270 */
[----:B------:R-:W-:Y:S05]  /*3520*/  @!P0 BRA `(.L_x_0) ;  /* 0x0000000000208947 */ /* 0x000fea0003800000 */
[----:B------:R-:W0:Y:S02]  /*3530*/  LDCU.64 UR8, c[0x0][0x3a8] ;  /* 0x00007500ff0877ac */ /* 0x000e240008000a00 */
[----:B0-----:R-:W-:-:S04]  /*3540*/  IADD3 R4, P0, PT, R4, UR8, RZ ;  /* 0x0000000804047c10 */ /* 0x001fc8000ff1e0ff */
[----:B------:R-:W-:-:S06]  /*3550*/  IADD3.X R5, PT, PT, R5, UR9, RZ, P0, !PT ;  /* 0x0000000905057c10 */ /* 0x000fcc00087fe4ff */
[----:B------:R-:W2:Y:S02]  /*3560*/  LDG.E.64 R4, desc[UR10][R4.64] ;  /* 0x0000000a04047981 */ /* 0x000ea4000c1e1b00 */
[-C--:B--2---:R-:W-:Y:S02]  /*3570*/  IMAD R11, R5, R2.reuse, RZ ;  /* 0x00000002050b7224 */ /* 0x084fe400078e02ff */
[----:B------:R-:W-:-:S04]  /*3580*/  IMAD.WIDE.U32 R6, R4, R2, R6 ;  /* 0x0000000204067225 */ /* 0x000fc800078e0006 */
[----:B------:R-:W-:-:S05]  /*3590*/  IMAD R11, R4, R3, R11 ;  /* 0x00000003040b7224 */ /* 0x000fca00078e020b */
[----:B------:R-:W-:-:S07]  /*35a0*/  IADD3 R7, PT, PT, R7, R11, RZ ;  /* 0x0000000b07077210 */ /* 0x000fce0007ffe0ff */
.L_x_0:
[----:B------:R-:W1:Y:S02]  /*35b0*/  LDCU.64 UR8, c[0x0][0x380] ;  /* 0x00007000ff0877ac */ /* 0x000e640008000a00 */
[----:B-1----:R-:W-:-:S04]  /*35c0*/  LEA R2, P0, R9, UR8, 0x2 ;  /* 0x0000000809027c11 */ /* 0x002fc8000f8010ff */
[----:B0-----:R-:W-:Y:S01]  /*35d0*/  LEA.HI.X R3, R9, UR9, R8, 0x2, P0 ;  /* 0x0000000909037c11 */ /* 0x001fe200080f1408 */
[----:B------:R-:W0:Y:S05]  /*35e0*/  LDCU.64 UR8, c[0x0][0x390] ;  /* 0x00007200ff0877ac */ /* 0x000e2a0008000a00 */
[----:B------:R-:W2:Y:S01]  /*35f0*/  LDG.E R3, desc[UR10][R2.64] ;  /* 0x0000000a02037981 */ /* 0x000ea2000c1e1900 */
[----:B0-----:R-:W-:-:S04]  /*3600*/  LEA R4, P0, R6, UR8, 0x2 ;  /* 0x0000000806047c11 */ /* 0x001fc8000f8010ff */
[----:B------:R-:W-:-:S05]  /*3610*/  LEA.HI.X R5, R6, UR9, R7, 0x2, P0 ;  /* 0x0000000906057c11 */ /* 0x000fca00080f1407 */
[----:B--2---:R-:W-:Y:S01]  /*3620*/  REDG.E.ADD.F32.FTZ.RN.STRONG.GPU desc[UR10][R4.64], R3 ;  /* 0x00000003040079a6 */ /* 0x004fe2000c12f30a */
[----:B------:R-:W-:Y:S05]  /*3630*/  EXIT ;  /* 0x000000000000794d */ /* 0x000fea0003800000 */
        .weak           $__internal_0_$__cuda_sm20_div_u64
        .type           $__internal_0_$__cuda_sm20_div_u64,@function
        .size           $__internal_0_$__cuda_sm20_div_u64,(.L_x_51 - $__internal_0_$__cuda_sm20_div_u64)
$__internal_0_$__cuda_sm20_div_u64:
[----:B------:R-:W0:Y:S08]  /*3640*/  I2F.U64.RP R21, R2 ;  /* 0x0000000200157312 */ /* 0x000e300000309000 */
[----:B0-----:R0:W1:Y:S02]  /*3650*/  MUFU.RCP R19, R21 ;  /* 0x0000001500137308 */ /* 0x0010640000001000 */
[----:B0-----:R-:W-:-:S02]  /*3660*/  IMAD.MOV.U32 R21, RZ, RZ, RZ ;  /* 0x000000ffff157224 */ /* 0x001fc400078e00ff */
[----:B-1----:R-:W-:-:S04]  /*3670*/  VIADD R19, R19, 0x1ffffffe ;  /* 0x1ffffffe13137836 */ /* 0x002fc80000000000 */
[----:B------:R-:W0:Y:S02]  /*3680*/  F2I.U64.TRUNC R30, R19 ;  /* 0x00000013001e7311 */ /* 0x000e24000020d800 */
[----:B0-----:R-:W-:-:S04]  /*3690*/  IMAD.WIDE.U32 R28, R30, R2, RZ ;  /* 0x000000021e1c7225 */ /* 0x001fc800078e00ff */
[C---:B------:R-:W-:Y:S01]  /*36a0*/  IMAD R11, R30.reuse, R3, R29 ;  /* 0x000000031e0b7224 */ /* 0x040fe200078e021d */
[----:B------:R-:W-:Y:S01]  /*36b0*/  IADD3 R20, P0, PT, RZ, -R28, RZ ;  /* 0x8000001cff147210 */ /* 0x000fe20007f1e0ff */
[----:B------:R-:W-:Y:S02]  /*36c0*/  IMAD.MOV.U32 R29, RZ, RZ, R30 ;  /* 0x000000ffff1d7224 */ /* 0x000fe400078e001e */
[----:B------:R-:W-:Y:S02]  /*36d0*/  IMAD R18, R31, R2, R11 ;  /* 0x000000021f127224 */ /* 0x000fe400078e020b */
[----:B------:R-:W-:-:S03]  /*36e0*/  IMAD.HI.U32 R28, R30, R20, RZ ;  /* 0x000000141e1c7227 */ /* 0x000fc600078e00ff */
[----:B------:R-:W-:-:S05]  /*36f0*/  IADD3.X R18, PT, PT, RZ, ~R18, RZ, P0, !PT ;  /* 0x80000012ff127210 */ /* 0x000fca00007fe4ff */
[----:B------:R-:W-:-:S04]  /*3700*/  IMAD.WIDE.U32 R28, P0, R30, R18, R28 ;  /* 0x000000121e1c7225 */ /* 0x000fc8000780001c */
[C---:B------:R-:W-:Y:S02]  /*3710*/  IMAD R11, R31.reuse, R18, RZ ;  /* 0x000000121f0b7224 */ /* 0x040fe400078e02ff */
[----:B------:R-:W-:-:S04]  /*3720*/  IMAD.HI.U32 R20, P1, R31, R20, R28 ;  /* 0x000000141f147227 */ /* 0x000fc8000782001c */
[----:B------:R-:W-:Y:S01]  /*3730*/  IMAD.HI.U32 R18, R31, R18, RZ ;  /* 0x000000121f127227 */ /* 0x000fe200078e00ff */
[----:B------:R-:W-:-:S04]  /*3740*/  IADD3 R29, P2, PT, R11, R20, RZ ;  /* 0x000000140b1d7210 */ /* 0x000fc80007f5e0ff */
[----:B------:R-:W-:Y:S01]  /*3750*/  IADD3.X R11, PT, PT, R18, R31, RZ, P0, !PT ;  /* 0x0000001f120b7210 */ /* 0x000fe200007fe4ff */
[----:B------:R-:W-:-:S03]  /*3760*/  IMAD.WIDE.U32 R18, R29, R2, RZ ;  /* 0x000000021d127225 */ /* 0x000fc600078e00ff */
[----:B------:R-:W-:Y:S01]  /*3770*/  IADD3.X R11, PT, PT, RZ, RZ, R11, P2, P1 ;  /* 0x000000ffff0b7210 */ /* 0x000fe200017e240b */
[----:B------:R-:W-:Y:S01]  /*3780*/  IMAD R20, R29, R3, R19 ;  /* 0x000000031d147224 */ /* 0x000fe200078e0213 */
[----:B------:R-:W-:-:S03]  /*3790*/  IADD3 R18, P0, PT, RZ, -R18, RZ ;  /* 0x80000012ff127210 */ /* 0x000fc60007f1e0ff */
[----:B------:R-:W-:Y:S02]  /*37a0*/  IMAD R20, R11, R2, R20 ;  /* 0x000000020b147224 */ /* 0x000fe400078e0214 */
[----:B------:R-:W-:-:S04]  /*37b0*/  IMAD.HI.U32 R28, R29, R18, RZ ;  /* 0x000000121d1c7227 */ /* 0x000fc800078e00ff */
[----:B------:R-:W-:-:S04]  /*37c0*/  IMAD.X R20, RZ, RZ, ~R20, P0 ;  /* 0x000000ffff147224 */ /* 0x000fc800000e0e14 */
[----:B------:R-:W-:-:S04]  /*37d0*/  IMAD.WIDE.U32 R28, P0, R29, R20, R28 ;  /* 0x000000141d1c7225 */ /* 0x000fc8000780001c */
[C---:B------:R-:W-:Y:S02]  /*37e0*/  IMAD R19, R11.reuse, R20, RZ ;  /* 0x000000140b137224 */ /* 0x040fe400078e02ff */
[----:B------:R-:W-:-:S04]  /*37f0*/  IMAD.HI.U32 R18, P1, R11, R18, R28 ;  /* 0x000000120b127227 */ /* 0x000fc8000782001c */
[----:B------:R-:W-:Y:S01]  /*3800*/  IMAD.HI.U32 R20, R11, R20, RZ ;  /* 0x000000140b147227 */ /* 0x000fe200078e00ff */
[----:B------:R-:W-:-:S04]  /*3810*/  IADD3 R19, P2, PT, R19, R18, RZ ;  /* 0x0000001213137210 */ /* 0x000fc80007f5e0ff */
[----:B------:R-:W-:Y:S01]  /*3820*/  IADD3.X R18, PT, PT, R20, R11, RZ, P0, !PT ;  /* 0x0000000b14127210 */ /* 0x000fe200007fe4ff */
[----:B------:R-:W-:-:S03]  /*3830*/  IMAD.HI.U32 R20, R19, R24, RZ ;  /* 0x0000001813147227 */ /* 0x000fc600078e00ff */
[----:B------:R-:W-:Y:S01]  /*3840*/  IADD3.X R18, PT, PT, RZ, RZ, R18, P2, P1 ;  /* 0x000000ffff127210 */ /* 0x000fe200017e2412 */
[----:B------:R-:W-:-:S04]  /*3850*/  IMAD.WIDE.U32 R20, R19, R23, R20 ;  /* 0x0000001713147225 */ /* 0x000fc800078e0014 */
[C---:B------:R-:W-:Y:S02]  /*3860*/  IMAD R11, R18.reuse, R23, RZ ;  /* 0x00000017120b7224 */ /* 0x040fe400078e02ff */
[----:B------:R-:W-:-:S04]  /*3870*/  IMAD.HI.U32 R20, P0, R18, R24, R20 ;  /* 0x0000001812147227 */ /* 0x000fc80007800014 */
[----:B------:R-:W-:Y:S01]  /*3880*/  IMAD.HI.U32 R18, R18, R23, RZ ;  /* 0x0000001712127227 */ /* 0x000fe200078e00ff */
[----:B------:R-:W-:-:S04]  /*3890*/  IADD3 R11, P1, PT, R11, R20, RZ ;  /* 0x000000140b0b7210 */ /* 0x000fc80007f3e0ff */
[----:B------:R-:W-:Y:S01]  /*38a0*/  IADD3.X R18, PT, PT, R18, RZ, RZ, P0, !PT ;  /* 0x000000ff12127210 */ /* 0x000fe200007fe4ff */
[----:B------:R-:W-:-:S04]  /*38b0*/  IMAD.WIDE.U32 R20, R11, R2, RZ ;  /* 0x000000020b147225 */ /* 0x000fc800078e00ff */
[----:B------:R-:W-:Y:S01]  /*38c0*/  IMAD.X R19, RZ, RZ, R18, P1 ;  /* 0x000000ffff137224 */ /* 0x000fe200008e0612 */
[----:B------:R-:W-:Y:S01]  /*38d0*/  IADD3 R25, P1, PT, -R20, R24, RZ ;  /* 0x0000001814197210 */ /* 0x000fe20007f3e1ff */
[C---:B------:R-:W-:Y:S01]  /*38e0*/  IMAD R18, R11.reuse, R3, R21 ;  /* 0x000000030b127224 */ /* 0x040fe200078e0215 */
[----:B------:R-:W-:Y:S02]  /*38f0*/  IADD3 R20, P2, PT, R11, 0x1, RZ ;  /* 0x000000010b147810 */ /* 0x000fe40007f5e0ff */
[-C--:B------:R-:W-:Y:S01]  /*3900*/  ISETP.GE.U32.AND P0, PT, R25, R2.reuse, PT ;  /* 0x000000021900720c */ /* 0x080fe20003f06070 */
[----:B------:R-:W-:-:S05]  /*3910*/  IMAD R18, R19, R2, R18 ;  /* 0x0000000213127224 */ /* 0x000fca00078e0212 */
[----:B------:R-:W-:Y:S02]  /*3920*/  IADD3.X R18, PT, PT, ~R18, R23, RZ, P1, !PT ;  /* 0x0000001712127210 */ /* 0x000fe40000ffe5ff */
[----:B------:R-:W-:Y:S02]  /*3930*/  IADD3 R22, P1, PT, -R2, R25, RZ ;  /* 0x0000001902167210 */ /* 0x000fe40007f3e1ff */
[----:B------:R-:W-:-:S03]  /*3940*/  ISETP.GE.U32.AND.EX P0, PT, R18, R3, PT, P0 ;  /* 0x000000031200720c */ /* 0x000fc60003f06100 */
[----:B------:R-:W-:Y:S01]  /*3950*/  IMAD.X R21, R18, 0x1, ~R3, P1 ;  /* 0x0000000112157824 */ /* 0x000fe200008e0e03 */
[----:B------:R-:W-:Y:S02]  /*3960*/  SEL R25, R22, R25, P0 ;  /* 0x0000001916197207 */ /* 0x000fe40000000000 */
[----:B------:R-:W-:Y:S02]  /*3970*/  IADD3.X R22, PT, PT, RZ, R19, RZ, P2, !PT ;  /* 0x00000013ff167210 */ /* 0x000fe400017fe4ff */
[----:B------:R-:W-:Y:S02]  /*3980*/  SEL R20, R20, R11, P0 ;  /* 0x0000000b14147207 */ /* 0x000fe40000000000 */
[----:B------:R-:W-:Y:S02]  /*3990*/  SEL R18, R21, R18, P0 ;  /* 0x0000001215127207 */ /* 0x000fe40000000000 */
[----:B------:R-:W-:Y:S02]  /*39a0*/  SEL R22, R22, R19, P0 ;  /* 0x0000001316167207 */ /* 0x000fe40000000000 */
[----:B------:R-:W-:-:S02]  /*39b0*/  ISETP.GE.U32.AND P0, PT, R25, R2, PT ;  /* 0x000000021900720c */ /* 0x000fc40003f06070 */
[----:B------:R-:W-:Y:S02]  /*39c0*/  IADD3 R11, P2, PT, R20, 0x1, RZ ;  /* 0x00000001140b7810 */ /* 0x000fe40007f5e0ff */
[----:B------:R-:W-:Y:S02]  /*39d0*/  ISETP.NE.U32.AND P1, PT, R2, RZ, PT ;  /* 0x000000ff0200720c */ /* 0x000fe40003f25070 */
[----:B------:R-:W-:Y:S01]  /*39e0*/  ISETP.GE.U32.AND.EX P0, PT, R18, R3, PT, P0 ;  /* 0x000000031200720c */ /* 0x000fe20003f06100 */
[----:B------:R-:W-:Y:S01]  /*39f0*/  IMAD.X R19, RZ, RZ, R22, P2 ;  /* 0x000000ffff137224 */ /* 0x000fe200010e0616 */
[----:B------:R-:W-:Y:S02]  /*3a00*/  ISETP.NE.AND.EX P1, PT, R3, RZ, PT, P1 ;  /* 0x000000ff0300720c */ /* 0x000fe40003f25310 */
[----:B------:R-:W-:Y:S02]  /*3a10*/  SEL R11, R11, R20, P0 ;  /* 0x000000140b0b7207 */ /* 0x000fe40000000000 */
[----:B------:R-:W-:-:S02]  /*3a20*/  SEL R19, R19, R22, P0 ;  /* 0x0000001613137207 */ /* 0x000fc40000000000 */
[----:B------:R-:W-:Y:S01]  /*3a30*/  SEL R2, R11, 0xffffffff, P1 ;  /* 0xffffffff0b027807 */ /* 0x000fe20000800000 */
[----:B------:R-:W-:Y:S01]  /*3a40*/  HFMA2 R11, -RZ, RZ, 0, 0 ;  /* 0x00000000ff0b7431 */ /* 0x000fe200000001ff */
[----:B------:R-:W-:-:S03]  /*3a50*/  SEL R3, R19, 0xffffffff, P1 ;  /* 0xffffffff13037807 */ /* 0x000fc60000800000 */
[----:B------:R-:W-:Y:S05]  /*3a60*/  RET.REL.NODEC R10 `(_Z16SumOverDimKernelPKfiPfmPmS2_m) ;  /* 0xffffffc40a647950 */ /* 0x000fea0003c3ffff */
.L_x_50:
[----:B------:R-:W-:-:S00]  /*3a70*/  BRA `(.L_x_50) ;  /* 0xfffffffc00fc7947 */ /* 0x000fc0000383ffff */
[----:B------:R-:W-:-:S00]  /*3a80*/  NOP ;  /* 0x0000000000007918 */ /* 0x000fc00000000000 */
[----:B------:R-:W-:-:S00]  /*3a90*/  NOP ;  /* 0x0000000000007918 */ /* 0x000fc00000000000 */
[----:B------:R-:W-:-:S00]  /*3aa0*/  NOP ;  /* 0x0000000000007918 */ /* 0x000fc00000000000 */
[----:B------:R-:W-:-:S00]  /*3ab0*/  NOP ;  /* 0x0000000000007918 */ /* 0x000fc00000000000 */
[----:B------:R-:W-:-:S00]  /*3ac0*/  NOP ;  /* 0x0000000000007918 */ /* 0x000fc00000000000 */
[----:B------:R-:W-:-:S00]  /*3ad0*/  NOP ;  /* 0x0000000000007918 */ /* 0x000fc00000000000 */
[----:B------:R-:W-:-:S00]  /*3ae0*/  NOP ;  /* 0x0000000000007918 */ /* 0x000fc00000000000 */
[----:B------:R-:W-:-:S00]  /*3af0*/  NOP ;  /* 0x0000000000007918 */ /* 0x000fc00000000000 */
.L_x_51:


//--------------------- .nv.shared.reserved.0     --------------------------
	.section	.nv.shared.reserved.0,"aw",@nobits
	.weak		__nv_reservedSMEM_offset_0_alias
	.size		__nv_reservedSMEM_offset_0_alias, 0, 64
	.other		__nv_reservedSMEM_offset_0_alias,@"STO_CUDA_RESERVED_SHARED STV_DEFAULT"
__nv_reservedSMEM_offset_0_alias:
	.zero		0
	.zero		64


//--------------------- .nv.constant0._Z16SumOverDimKernelPKfiPfmPmS2_m --------------------------
	.section	.nv.constant0._Z16SumOverDimKernelPKfiPfmPmS2_m,"a",@progbits
	.sectionflags	@""
	.align	4
.nv.constant0._Z16SumOverDimKernelPKfiPfmPmS2_m:
	.zero		952


//--------------------- SYMBOLS --------------------------

	.type		.nv.reservedSmem.offset0,@object
	.size		.nv.reservedSmem.offset0,0x4
